//
// Generated by NVIDIA NVVM Compiler
//
// Compiler Build ID: CL-36424714
// Cuda compilation tools, release 13.0, V13.0.88
// Based on NVVM 20.0.0
//

.version 9.0
.target sm_100
.address_size 64

	// .globl	synchrotron_radiation
.global .align 4 .b8 precalc_xorwow_matrix[102400];
.global .align 4 .b8 precalc_xorwow_offset_matrix[102400];
.global .align 4 .b8 mrg32k3aM1[2304];
.global .align 4 .b8 mrg32k3aM2[2304];
.global .align 4 .b8 mrg32k3aM1SubSeq[2016];
.global .align 4 .b8 mrg32k3aM2SubSeq[2016];
.global .align 4 .b8 mrg32k3aM1Seq[2304];
.global .align 4 .b8 mrg32k3aM2Seq[2304];
.const .align 8 .b8 __cr_lgamma_table[72];

.visible .entry synchrotron_radiation(
	.param .u64 .ptr .align 1 synchrotron_radiation_param_0,
	.param .f64 synchrotron_radiation_param_1,
	.param .u32 synchrotron_radiation_param_2,
	.param .f64 synchrotron_radiation_param_3,
	.param .u32 synchrotron_radiation_param_4
)
{
	.reg .pred 	%p<5>;
	.reg .b32 	%r<16>;
	.reg .b64 	%rd<5>;
	.reg .b64 	%fd<8>;

	ld.param.u64 	%rd2, [synchrotron_radiation_param_0];
	ld.param.f64 	%fd2, [synchrotron_radiation_param_1];
	ld.param.u32 	%r8, [synchrotron_radiation_param_2];
	ld.param.f64 	%fd3, [synchrotron_radiation_param_3];
	ld.param.u32 	%r9, [synchrotron_radiation_param_4];
	mov.u32 	%r10, %tid.x;
	mov.u32 	%r1, %ntid.x;
	mov.u32 	%r11, %ctaid.x;
	mad.lo.s32 	%r2, %r1, %r11, %r10;
	setp.lt.s32 	%p1, %r9, 1;
	@%p1 bra 	$L__BB0_6;
	mov.u32 	%r13, %nctaid.x;
	mul.lo.s32 	%r3, %r1, %r13;
	mov.f64 	%fd4, 0d4000000000000000;
	div.rn.f64 	%fd1, %fd4, %fd3;
	cvta.to.global.u64 	%rd1, %rd2;
	mov.b32 	%r14, 0;
$L__BB0_2:
	setp.ge.s32 	%p2, %r2, %r8;
	@%p2 bra 	$L__BB0_5;
	mov.u32 	%r15, %r2;
$L__BB0_4:
	mul.wide.s32 	%rd3, %r15, 8;
	add.s64 	%rd4, %rd1, %rd3;
	ld.global.f64 	%fd5, [%rd4];
	fma.rn.f64 	%fd6, %fd1, %fd5, %fd2;
	sub.f64 	%fd7, %fd5, %fd6;
	st.global.f64 	[%rd4], %fd7;
	add.s32 	%r15, %r15, %r3;
	setp.lt.s32 	%p3, %r15, %r8;
	@%p3 bra 	$L__BB0_4;
$L__BB0_5:
	add.s32 	%r14, %r14, 1;
	setp.ne.s32 	%p4, %r14, %r9;
	@%p4 bra 	$L__BB0_2;
$L__BB0_6:
	ret;

}
	// .globl	synchrotron_radiation_full
.visible .entry synchrotron_radiation_full(
	.param .u64 .ptr .align 1 synchrotron_radiation_full_param_0,
	.param .f64 synchrotron_radiation_full_param_1,
	.param .u32 synchrotron_radiation_full_param_2,
	.param .f64 synchrotron_radiation_full_param_3,
	.param .f64 synchrotron_radiation_full_param_4,
	.param .f64 synchrotron_radiation_full_param_5,
	.param .u32 synchrotron_radiation_full_param_6
)
{
	.local .align 8 .b8 	__local_depot1[48];
	.reg .b64 	%SP;
	.reg .b64 	%SPL;
	.reg .pred 	%p<76>;
	.reg .b32 	%r<1358>;
	.reg .b64 	%rd<35>;
	.reg .b64 	%fd<117>;

	mov.u64 	%SPL, __local_depot1;
	ld.param.u64 	%rd12, [synchrotron_radiation_full_param_0];
	ld.param.u32 	%r596, [synchrotron_radiation_full_param_2];
	ld.param.f64 	%fd33, [synchrotron_radiation_full_param_3];
	ld.param.f64 	%fd32, [synchrotron_radiation_full_param_4];
	ld.param.f64 	%fd34, [synchrotron_radiation_full_param_5];
	add.u64 	%rd1, %SPL, 0;
	mov.u32 	%r603, %tid.x;
	mov.u32 	%r1, %ntid.x;
	mov.u32 	%r604, %ctaid.x;
	mad.lo.s32 	%r2, %r1, %r604, %r603;
	add.f64 	%fd35, %fd33, %fd33;
	sqrt.rn.f64 	%fd36, %fd32;
	div.rn.f64 	%fd37, %fd35, %fd36;
	mul.f64 	%fd1, %fd34, %fd37;
	mov.b32 	%r1054, 1478573778;
	mov.b32 	%r605, 716983765;
	st.local.v2.u32 	[%rd1], {%r605, %r1054};
	mov.b32 	%r1052, -123459836;
	mov.b32 	%r1053, 1163863128;
	st.local.v2.u32 	[%rd1+8], {%r1053, %r1052};
	mov.b32 	%r1050, 1360900310;
	mov.b32 	%r1051, -589760388;
	st.local.v2.u32 	[%rd1+16], {%r1051, %r1050};
	setp.eq.s32 	%p1, %r2, 0;
	@%p1 bra 	$L__BB1_115;
	cvt.s64.s32 	%rd34, %r2;
	mov.b32 	%r1037, 0;
	mov.b32 	%r1054, 1478573778;
	mov.b32 	%r1053, 1163863128;
	mov.b32 	%r1052, -123459836;
	mov.b32 	%r1051, -589760388;
	mov.b32 	%r1050, 1360900310;
$L__BB1_2:
	mov.u64 	%rd3, %rd34;
	and.b64  	%rd4, %rd3, 3;
	setp.eq.s64 	%p2, %rd4, 0;
	@%p2 bra 	$L__BB1_114;
	mul.wide.u32 	%rd14, %r1037, 3200;
	mov.u64 	%rd15, precalc_xorwow_matrix;
	add.s64 	%rd5, %rd15, %rd14;
	mov.b32 	%r1050, 0;
	mov.u32 	%r1051, %r1050;
	mov.u32 	%r1052, %r1050;
	mov.u32 	%r1053, %r1050;
	mov.u32 	%r1054, %r1050;
	mov.u32 	%r1043, %r1050;
$L__BB1_4:
	mul.wide.u32 	%rd16, %r1043, 4;
	add.s64 	%rd17, %rd1, %rd16;
	ld.local.u32 	%r15, [%rd17+4];
	shl.b32 	%r16, %r1043, 5;
	mov.b32 	%r1049, 0;
$L__BB1_5:
	.pragma "nounroll";
	shr.u32 	%r614, %r15, %r1049;
	and.b32  	%r615, %r614, 1;
	setp.eq.b32 	%p3, %r615, 1;
	not.pred 	%p4, %p3;
	add.s32 	%r616, %r16, %r1049;
	mul.lo.s32 	%r617, %r616, 5;
	mul.wide.u32 	%rd18, %r617, 4;
	add.s64 	%rd6, %rd5, %rd18;
	@%p4 bra 	$L__BB1_7;
	ld.global.u32 	%r618, [%rd6];
	xor.b32  	%r1054, %r1054, %r618;
	ld.global.u32 	%r619, [%rd6+4];
	xor.b32  	%r1053, %r1053, %r619;
	ld.global.u32 	%r620, [%rd6+8];
	xor.b32  	%r1052, %r1052, %r620;
	ld.global.u32 	%r621, [%rd6+12];
	xor.b32  	%r1051, %r1051, %r621;
	ld.global.u32 	%r622, [%rd6+16];
	xor.b32  	%r1050, %r1050, %r622;
$L__BB1_7:
	and.b32  	%r624, %r614, 2;
	setp.eq.s32 	%p5, %r624, 0;
	@%p5 bra 	$L__BB1_9;
	ld.global.u32 	%r625, [%rd6+20];
	xor.b32  	%r1054, %r1054, %r625;
	ld.global.u32 	%r626, [%rd6+24];
	xor.b32  	%r1053, %r1053, %r626;
	ld.global.u32 	%r627, [%rd6+28];
	xor.b32  	%r1052, %r1052, %r627;
	ld.global.u32 	%r628, [%rd6+32];
	xor.b32  	%r1051, %r1051, %r628;
	ld.global.u32 	%r629, [%rd6+36];
	xor.b32  	%r1050, %r1050, %r629;
$L__BB1_9:
	and.b32  	%r631, %r614, 4;
	setp.eq.s32 	%p6, %r631, 0;
	@%p6 bra 	$L__BB1_11;
	ld.global.u32 	%r632, [%rd6+40];
	xor.b32  	%r1054, %r1054, %r632;
	ld.global.u32 	%r633, [%rd6+44];
	xor.b32  	%r1053, %r1053, %r633;
	ld.global.u32 	%r634, [%rd6+48];
	xor.b32  	%r1052, %r1052, %r634;
	ld.global.u32 	%r635, [%rd6+52];
	xor.b32  	%r1051, %r1051, %r635;
	ld.global.u32 	%r636, [%rd6+56];
	xor.b32  	%r1050, %r1050, %r636;
$L__BB1_11:
	and.b32  	%r638, %r614, 8;
	setp.eq.s32 	%p7, %r638, 0;
	@%p7 bra 	$L__BB1_13;
	ld.global.u32 	%r639, [%rd6+60];
	xor.b32  	%r1054, %r1054, %r639;
	ld.global.u32 	%r640, [%rd6+64];
	xor.b32  	%r1053, %r1053, %r640;
	ld.global.u32 	%r641, [%rd6+68];
	xor.b32  	%r1052, %r1052, %r641;
	ld.global.u32 	%r642, [%rd6+72];
	xor.b32  	%r1051, %r1051, %r642;
	ld.global.u32 	%r643, [%rd6+76];
	xor.b32  	%r1050, %r1050, %r643;
$L__BB1_13:
	and.b32  	%r645, %r614, 16;
	setp.eq.s32 	%p8, %r645, 0;
	@%p8 bra 	$L__BB1_15;
	ld.global.u32 	%r646, [%rd6+80];
	xor.b32  	%r1054, %r1054, %r646;
	ld.global.u32 	%r647, [%rd6+84];
	xor.b32  	%r1053, %r1053, %r647;
	ld.global.u32 	%r648, [%rd6+88];
	xor.b32  	%r1052, %r1052, %r648;
	ld.global.u32 	%r649, [%rd6+92];
	xor.b32  	%r1051, %r1051, %r649;
	ld.global.u32 	%r650, [%rd6+96];
	xor.b32  	%r1050, %r1050, %r650;
$L__BB1_15:
	and.b32  	%r652, %r614, 32;
	setp.eq.s32 	%p9, %r652, 0;
	@%p9 bra 	$L__BB1_17;
	ld.global.u32 	%r653, [%rd6+100];
	xor.b32  	%r1054, %r1054, %r653;
	ld.global.u32 	%r654, [%rd6+104];
	xor.b32  	%r1053, %r1053, %r654;
	ld.global.u32 	%r655, [%rd6+108];
	xor.b32  	%r1052, %r1052, %r655;
	ld.global.u32 	%r656, [%rd6+112];
	xor.b32  	%r1051, %r1051, %r656;
	ld.global.u32 	%r657, [%rd6+116];
	xor.b32  	%r1050, %r1050, %r657;
$L__BB1_17:
	and.b32  	%r659, %r614, 64;
	setp.eq.s32 	%p10, %r659, 0;
	@%p10 bra 	$L__BB1_19;
	ld.global.u32 	%r660, [%rd6+120];
	xor.b32  	%r1054, %r1054, %r660;
	ld.global.u32 	%r661, [%rd6+124];
	xor.b32  	%r1053, %r1053, %r661;
	ld.global.u32 	%r662, [%rd6+128];
	xor.b32  	%r1052, %r1052, %r662;
	ld.global.u32 	%r663, [%rd6+132];
	xor.b32  	%r1051, %r1051, %r663;
	ld.global.u32 	%r664, [%rd6+136];
	xor.b32  	%r1050, %r1050, %r664;
$L__BB1_19:
	and.b32  	%r666, %r614, 128;
	setp.eq.s32 	%p11, %r666, 0;
	@%p11 bra 	$L__BB1_21;
	ld.global.u32 	%r667, [%rd6+140];
	xor.b32  	%r1054, %r1054, %r667;
	ld.global.u32 	%r668, [%rd6+144];
	xor.b32  	%r1053, %r1053, %r668;
	ld.global.u32 	%r669, [%rd6+148];
	xor.b32  	%r1052, %r1052, %r669;
	ld.global.u32 	%r670, [%rd6+152];
	xor.b32  	%r1051, %r1051, %r670;
	ld.global.u32 	%r671, [%rd6+156];
	xor.b32  	%r1050, %r1050, %r671;
$L__BB1_21:
	and.b32  	%r673, %r614, 256;
	setp.eq.s32 	%p12, %r673, 0;
	@%p12 bra 	$L__BB1_23;
	ld.global.u32 	%r674, [%rd6+160];
	xor.b32  	%r1054, %r1054, %r674;
	ld.global.u32 	%r675, [%rd6+164];
	xor.b32  	%r1053, %r1053, %r675;
	ld.global.u32 	%r676, [%rd6+168];
	xor.b32  	%r1052, %r1052, %r676;
	ld.global.u32 	%r677, [%rd6+172];
	xor.b32  	%r1051, %r1051, %r677;
	ld.global.u32 	%r678, [%rd6+176];
	xor.b32  	%r1050, %r1050, %r678;
$L__BB1_23:
	and.b32  	%r680, %r614, 512;
	setp.eq.s32 	%p13, %r680, 0;
	@%p13 bra 	$L__BB1_25;
	ld.global.u32 	%r681, [%rd6+180];
	xor.b32  	%r1054, %r1054, %r681;
	ld.global.u32 	%r682, [%rd6+184];
	xor.b32  	%r1053, %r1053, %r682;
	ld.global.u32 	%r683, [%rd6+188];
	xor.b32  	%r1052, %r1052, %r683;
	ld.global.u32 	%r684, [%rd6+192];
	xor.b32  	%r1051, %r1051, %r684;
	ld.global.u32 	%r685, [%rd6+196];
	xor.b32  	%r1050, %r1050, %r685;
$L__BB1_25:
	and.b32  	%r687, %r614, 1024;
	setp.eq.s32 	%p14, %r687, 0;
	@%p14 bra 	$L__BB1_27;
	ld.global.u32 	%r688, [%rd6+200];
	xor.b32  	%r1054, %r1054, %r688;
	ld.global.u32 	%r689, [%rd6+204];
	xor.b32  	%r1053, %r1053, %r689;
	ld.global.u32 	%r690, [%rd6+208];
	xor.b32  	%r1052, %r1052, %r690;
	ld.global.u32 	%r691, [%rd6+212];
	xor.b32  	%r1051, %r1051, %r691;
	ld.global.u32 	%r692, [%rd6+216];
	xor.b32  	%r1050, %r1050, %r692;
$L__BB1_27:
	and.b32  	%r694, %r614, 2048;
	setp.eq.s32 	%p15, %r694, 0;
	@%p15 bra 	$L__BB1_29;
	ld.global.u32 	%r695, [%rd6+220];
	xor.b32  	%r1054, %r1054, %r695;
	ld.global.u32 	%r696, [%rd6+224];
	xor.b32  	%r1053, %r1053, %r696;
	ld.global.u32 	%r697, [%rd6+228];
	xor.b32  	%r1052, %r1052, %r697;
	ld.global.u32 	%r698, [%rd6+232];
	xor.b32  	%r1051, %r1051, %r698;
	ld.global.u32 	%r699, [%rd6+236];
	xor.b32  	%r1050, %r1050, %r699;
$L__BB1_29:
	and.b32  	%r701, %r614, 4096;
	setp.eq.s32 	%p16, %r701, 0;
	@%p16 bra 	$L__BB1_31;
	ld.global.u32 	%r702, [%rd6+240];
	xor.b32  	%r1054, %r1054, %r702;
	ld.global.u32 	%r703, [%rd6+244];
	xor.b32  	%r1053, %r1053, %r703;
	ld.global.u32 	%r704, [%rd6+248];
	xor.b32  	%r1052, %r1052, %r704;
	ld.global.u32 	%r705, [%rd6+252];
	xor.b32  	%r1051, %r1051, %r705;
	ld.global.u32 	%r706, [%rd6+256];
	xor.b32  	%r1050, %r1050, %r706;
$L__BB1_31:
	and.b32  	%r708, %r614, 8192;
	setp.eq.s32 	%p17, %r708, 0;
	@%p17 bra 	$L__BB1_33;
	ld.global.u32 	%r709, [%rd6+260];
	xor.b32  	%r1054, %r1054, %r709;
	ld.global.u32 	%r710, [%rd6+264];
	xor.b32  	%r1053, %r1053, %r710;
	ld.global.u32 	%r711, [%rd6+268];
	xor.b32  	%r1052, %r1052, %r711;
	ld.global.u32 	%r712, [%rd6+272];
	xor.b32  	%r1051, %r1051, %r712;
	ld.global.u32 	%r713, [%rd6+276];
	xor.b32  	%r1050, %r1050, %r713;
$L__BB1_33:
	and.b32  	%r715, %r614, 16384;
	setp.eq.s32 	%p18, %r715, 0;
	@%p18 bra 	$L__BB1_35;
	ld.global.u32 	%r716, [%rd6+280];
	xor.b32  	%r1054, %r1054, %r716;
	ld.global.u32 	%r717, [%rd6+284];
	xor.b32  	%r1053, %r1053, %r717;
	ld.global.u32 	%r718, [%rd6+288];
	xor.b32  	%r1052, %r1052, %r718;
	ld.global.u32 	%r719, [%rd6+292];
	xor.b32  	%r1051, %r1051, %r719;
	ld.global.u32 	%r720, [%rd6+296];
	xor.b32  	%r1050, %r1050, %r720;
$L__BB1_35:
	and.b32  	%r722, %r614, 32768;
	setp.eq.s32 	%p19, %r722, 0;
	@%p19 bra 	$L__BB1_37;
	ld.global.u32 	%r723, [%rd6+300];
	xor.b32  	%r1054, %r1054, %r723;
	ld.global.u32 	%r724, [%rd6+304];
	xor.b32  	%r1053, %r1053, %r724;
	ld.global.u32 	%r725, [%rd6+308];
	xor.b32  	%r1052, %r1052, %r725;
	ld.global.u32 	%r726, [%rd6+312];
	xor.b32  	%r1051, %r1051, %r726;
	ld.global.u32 	%r727, [%rd6+316];
	xor.b32  	%r1050, %r1050, %r727;
$L__BB1_37:
	add.s32 	%r1049, %r1049, 16;
	setp.ne.s32 	%p20, %r1049, 32;
	@%p20 bra 	$L__BB1_5;
	mad.lo.s32 	%r728, %r1043, -31, %r16;
	add.s32 	%r1043, %r728, 1;
	setp.ne.s32 	%p21, %r1043, 5;
	@%p21 bra 	$L__BB1_4;
	st.local.u32 	[%rd1+4], %r1054;
	st.local.v2.u32 	[%rd1+8], {%r1053, %r1052};
	st.local.v2.u32 	[%rd1+16], {%r1051, %r1050};
	setp.eq.s64 	%p22, %rd4, 1;
	@%p22 bra 	$L__BB1_114;
	mov.b32 	%r1050, 0;
	mov.u32 	%r1051, %r1050;
	mov.u32 	%r1052, %r1050;
	mov.u32 	%r1053, %r1050;
	mov.u32 	%r1054, %r1050;
	mov.u32 	%r1135, %r1050;
$L__BB1_41:
	mul.wide.u32 	%rd19, %r1135, 4;
	add.s64 	%rd20, %rd1, %rd19;
	ld.local.u32 	%r191, [%rd20+4];
	shl.b32 	%r192, %r1135, 5;
	mov.b32 	%r1141, 0;
$L__BB1_42:
	.pragma "nounroll";
	shr.u32 	%r731, %r191, %r1141;
	and.b32  	%r732, %r731, 1;
	setp.eq.b32 	%p23, %r732, 1;
	not.pred 	%p24, %p23;
	add.s32 	%r733, %r192, %r1141;
	mul.lo.s32 	%r734, %r733, 5;
	mul.wide.u32 	%rd21, %r734, 4;
	add.s64 	%rd7, %rd5, %rd21;
	@%p24 bra 	$L__BB1_44;
	ld.global.u32 	%r735, [%rd7];
	xor.b32  	%r1054, %r1054, %r735;
	ld.global.u32 	%r736, [%rd7+4];
	xor.b32  	%r1053, %r1053, %r736;
	ld.global.u32 	%r737, [%rd7+8];
	xor.b32  	%r1052, %r1052, %r737;
	ld.global.u32 	%r738, [%rd7+12];
	xor.b32  	%r1051, %r1051, %r738;
	ld.global.u32 	%r739, [%rd7+16];
	xor.b32  	%r1050, %r1050, %r739;
$L__BB1_44:
	and.b32  	%r741, %r731, 2;
	setp.eq.s32 	%p25, %r741, 0;
	@%p25 bra 	$L__BB1_46;
	ld.global.u32 	%r742, [%rd7+20];
	xor.b32  	%r1054, %r1054, %r742;
	ld.global.u32 	%r743, [%rd7+24];
	xor.b32  	%r1053, %r1053, %r743;
	ld.global.u32 	%r744, [%rd7+28];
	xor.b32  	%r1052, %r1052, %r744;
	ld.global.u32 	%r745, [%rd7+32];
	xor.b32  	%r1051, %r1051, %r745;
	ld.global.u32 	%r746, [%rd7+36];
	xor.b32  	%r1050, %r1050, %r746;
$L__BB1_46:
	and.b32  	%r748, %r731, 4;
	setp.eq.s32 	%p26, %r748, 0;
	@%p26 bra 	$L__BB1_48;
	ld.global.u32 	%r749, [%rd7+40];
	xor.b32  	%r1054, %r1054, %r749;
	ld.global.u32 	%r750, [%rd7+44];
	xor.b32  	%r1053, %r1053, %r750;
	ld.global.u32 	%r751, [%rd7+48];
	xor.b32  	%r1052, %r1052, %r751;
	ld.global.u32 	%r752, [%rd7+52];
	xor.b32  	%r1051, %r1051, %r752;
	ld.global.u32 	%r753, [%rd7+56];
	xor.b32  	%r1050, %r1050, %r753;
$L__BB1_48:
	and.b32  	%r755, %r731, 8;
	setp.eq.s32 	%p27, %r755, 0;
	@%p27 bra 	$L__BB1_50;
	ld.global.u32 	%r756, [%rd7+60];
	xor.b32  	%r1054, %r1054, %r756;
	ld.global.u32 	%r757, [%rd7+64];
	xor.b32  	%r1053, %r1053, %r757;
	ld.global.u32 	%r758, [%rd7+68];
	xor.b32  	%r1052, %r1052, %r758;
	ld.global.u32 	%r759, [%rd7+72];
	xor.b32  	%r1051, %r1051, %r759;
	ld.global.u32 	%r760, [%rd7+76];
	xor.b32  	%r1050, %r1050, %r760;
$L__BB1_50:
	and.b32  	%r762, %r731, 16;
	setp.eq.s32 	%p28, %r762, 0;
	@%p28 bra 	$L__BB1_52;
	ld.global.u32 	%r763, [%rd7+80];
	xor.b32  	%r1054, %r1054, %r763;
	ld.global.u32 	%r764, [%rd7+84];
	xor.b32  	%r1053, %r1053, %r764;
	ld.global.u32 	%r765, [%rd7+88];
	xor.b32  	%r1052, %r1052, %r765;
	ld.global.u32 	%r766, [%rd7+92];
	xor.b32  	%r1051, %r1051, %r766;
	ld.global.u32 	%r767, [%rd7+96];
	xor.b32  	%r1050, %r1050, %r767;
$L__BB1_52:
	and.b32  	%r769, %r731, 32;
	setp.eq.s32 	%p29, %r769, 0;
	@%p29 bra 	$L__BB1_54;
	ld.global.u32 	%r770, [%rd7+100];
	xor.b32  	%r1054, %r1054, %r770;
	ld.global.u32 	%r771, [%rd7+104];
	xor.b32  	%r1053, %r1053, %r771;
	ld.global.u32 	%r772, [%rd7+108];
	xor.b32  	%r1052, %r1052, %r772;
	ld.global.u32 	%r773, [%rd7+112];
	xor.b32  	%r1051, %r1051, %r773;
	ld.global.u32 	%r774, [%rd7+116];
	xor.b32  	%r1050, %r1050, %r774;
$L__BB1_54:
	and.b32  	%r776, %r731, 64;
	setp.eq.s32 	%p30, %r776, 0;
	@%p30 bra 	$L__BB1_56;
	ld.global.u32 	%r777, [%rd7+120];
	xor.b32  	%r1054, %r1054, %r777;
	ld.global.u32 	%r778, [%rd7+124];
	xor.b32  	%r1053, %r1053, %r778;
	ld.global.u32 	%r779, [%rd7+128];
	xor.b32  	%r1052, %r1052, %r779;
	ld.global.u32 	%r780, [%rd7+132];
	xor.b32  	%r1051, %r1051, %r780;
	ld.global.u32 	%r781, [%rd7+136];
	xor.b32  	%r1050, %r1050, %r781;
$L__BB1_56:
	and.b32  	%r783, %r731, 128;
	setp.eq.s32 	%p31, %r783, 0;
	@%p31 bra 	$L__BB1_58;
	ld.global.u32 	%r784, [%rd7+140];
	xor.b32  	%r1054, %r1054, %r784;
	ld.global.u32 	%r785, [%rd7+144];
	xor.b32  	%r1053, %r1053, %r785;
	ld.global.u32 	%r786, [%rd7+148];
	xor.b32  	%r1052, %r1052, %r786;
	ld.global.u32 	%r787, [%rd7+152];
	xor.b32  	%r1051, %r1051, %r787;
	ld.global.u32 	%r788, [%rd7+156];
	xor.b32  	%r1050, %r1050, %r788;
$L__BB1_58:
	and.b32  	%r790, %r731, 256;
	setp.eq.s32 	%p32, %r790, 0;
	@%p32 bra 	$L__BB1_60;
	ld.global.u32 	%r791, [%rd7+160];
	xor.b32  	%r1054, %r1054, %r791;
	ld.global.u32 	%r792, [%rd7+164];
	xor.b32  	%r1053, %r1053, %r792;
	ld.global.u32 	%r793, [%rd7+168];
	xor.b32  	%r1052, %r1052, %r793;
	ld.global.u32 	%r794, [%rd7+172];
	xor.b32  	%r1051, %r1051, %r794;
	ld.global.u32 	%r795, [%rd7+176];
	xor.b32  	%r1050, %r1050, %r795;
$L__BB1_60:
	and.b32  	%r797, %r731, 512;
	setp.eq.s32 	%p33, %r797, 0;
	@%p33 bra 	$L__BB1_62;
	ld.global.u32 	%r798, [%rd7+180];
	xor.b32  	%r1054, %r1054, %r798;
	ld.global.u32 	%r799, [%rd7+184];
	xor.b32  	%r1053, %r1053, %r799;
	ld.global.u32 	%r800, [%rd7+188];
	xor.b32  	%r1052, %r1052, %r800;
	ld.global.u32 	%r801, [%rd7+192];
	xor.b32  	%r1051, %r1051, %r801;
	ld.global.u32 	%r802, [%rd7+196];
	xor.b32  	%r1050, %r1050, %r802;
$L__BB1_62:
	and.b32  	%r804, %r731, 1024;
	setp.eq.s32 	%p34, %r804, 0;
	@%p34 bra 	$L__BB1_64;
	ld.global.u32 	%r805, [%rd7+200];
	xor.b32  	%r1054, %r1054, %r805;
	ld.global.u32 	%r806, [%rd7+204];
	xor.b32  	%r1053, %r1053, %r806;
	ld.global.u32 	%r807, [%rd7+208];
	xor.b32  	%r1052, %r1052, %r807;
	ld.global.u32 	%r808, [%rd7+212];
	xor.b32  	%r1051, %r1051, %r808;
	ld.global.u32 	%r809, [%rd7+216];
	xor.b32  	%r1050, %r1050, %r809;
$L__BB1_64:
	and.b32  	%r811, %r731, 2048;
	setp.eq.s32 	%p35, %r811, 0;
	@%p35 bra 	$L__BB1_66;
	ld.global.u32 	%r812, [%rd7+220];
	xor.b32  	%r1054, %r1054, %r812;
	ld.global.u32 	%r813, [%rd7+224];
	xor.b32  	%r1053, %r1053, %r813;
	ld.global.u32 	%r814, [%rd7+228];
	xor.b32  	%r1052, %r1052, %r814;
	ld.global.u32 	%r815, [%rd7+232];
	xor.b32  	%r1051, %r1051, %r815;
	ld.global.u32 	%r816, [%rd7+236];
	xor.b32  	%r1050, %r1050, %r816;
$L__BB1_66:
	and.b32  	%r818, %r731, 4096;
	setp.eq.s32 	%p36, %r818, 0;
	@%p36 bra 	$L__BB1_68;
	ld.global.u32 	%r819, [%rd7+240];
	xor.b32  	%r1054, %r1054, %r819;
	ld.global.u32 	%r820, [%rd7+244];
	xor.b32  	%r1053, %r1053, %r820;
	ld.global.u32 	%r821, [%rd7+248];
	xor.b32  	%r1052, %r1052, %r821;
	ld.global.u32 	%r822, [%rd7+252];
	xor.b32  	%r1051, %r1051, %r822;
	ld.global.u32 	%r823, [%rd7+256];
	xor.b32  	%r1050, %r1050, %r823;
$L__BB1_68:
	and.b32  	%r825, %r731, 8192;
	setp.eq.s32 	%p37, %r825, 0;
	@%p37 bra 	$L__BB1_70;
	ld.global.u32 	%r826, [%rd7+260];
	xor.b32  	%r1054, %r1054, %r826;
	ld.global.u32 	%r827, [%rd7+264];
	xor.b32  	%r1053, %r1053, %r827;
	ld.global.u32 	%r828, [%rd7+268];
	xor.b32  	%r1052, %r1052, %r828;
	ld.global.u32 	%r829, [%rd7+272];
	xor.b32  	%r1051, %r1051, %r829;
	ld.global.u32 	%r830, [%rd7+276];
	xor.b32  	%r1050, %r1050, %r830;
$L__BB1_70:
	and.b32  	%r832, %r731, 16384;
	setp.eq.s32 	%p38, %r832, 0;
	@%p38 bra 	$L__BB1_72;
	ld.global.u32 	%r833, [%rd7+280];
	xor.b32  	%r1054, %r1054, %r833;
	ld.global.u32 	%r834, [%rd7+284];
	xor.b32  	%r1053, %r1053, %r834;
	ld.global.u32 	%r835, [%rd7+288];
	xor.b32  	%r1052, %r1052, %r835;
	ld.global.u32 	%r836, [%rd7+292];
	xor.b32  	%r1051, %r1051, %r836;
	ld.global.u32 	%r837, [%rd7+296];
	xor.b32  	%r1050, %r1050, %r837;
$L__BB1_72:
	and.b32  	%r839, %r731, 32768;
	setp.eq.s32 	%p39, %r839, 0;
	@%p39 bra 	$L__BB1_74;
	ld.global.u32 	%r840, [%rd7+300];
	xor.b32  	%r1054, %r1054, %r840;
	ld.global.u32 	%r841, [%rd7+304];
	xor.b32  	%r1053, %r1053, %r841;
	ld.global.u32 	%r842, [%rd7+308];
	xor.b32  	%r1052, %r1052, %r842;
	ld.global.u32 	%r843, [%rd7+312];
	xor.b32  	%r1051, %r1051, %r843;
	ld.global.u32 	%r844, [%rd7+316];
	xor.b32  	%r1050, %r1050, %r844;
$L__BB1_74:
	add.s32 	%r1141, %r1141, 16;
	setp.ne.s32 	%p40, %r1141, 32;
	@%p40 bra 	$L__BB1_42;
	mad.lo.s32 	%r845, %r1135, -31, %r192;
	add.s32 	%r1135, %r845, 1;
	setp.ne.s32 	%p41, %r1135, 5;
	@%p41 bra 	$L__BB1_41;
	st.local.u32 	[%rd1+4], %r1054;
	st.local.v2.u32 	[%rd1+8], {%r1053, %r1052};
	st.local.v2.u32 	[%rd1+16], {%r1051, %r1050};
	setp.ne.s64 	%p42, %rd4, 3;
	@%p42 bra 	$L__BB1_114;
	mov.b32 	%r1050, 0;
	mov.u32 	%r1051, %r1050;
	mov.u32 	%r1052, %r1050;
	mov.u32 	%r1053, %r1050;
	mov.u32 	%r1054, %r1050;
	mov.u32 	%r1227, %r1050;
$L__BB1_78:
	mul.wide.u32 	%rd22, %r1227, 4;
	add.s64 	%rd23, %rd1, %rd22;
	ld.local.u32 	%r367, [%rd23+4];
	shl.b32 	%r368, %r1227, 5;
	mov.b32 	%r1233, 0;
$L__BB1_79:
	.pragma "nounroll";
	shr.u32 	%r848, %r367, %r1233;
	and.b32  	%r849, %r848, 1;
	setp.eq.b32 	%p43, %r849, 1;
	not.pred 	%p44, %p43;
	add.s32 	%r850, %r368, %r1233;
	mul.lo.s32 	%r851, %r850, 5;
	mul.wide.u32 	%rd24, %r851, 4;
	add.s64 	%rd8, %rd5, %rd24;
	@%p44 bra 	$L__BB1_81;
	ld.global.u32 	%r852, [%rd8];
	xor.b32  	%r1054, %r1054, %r852;
	ld.global.u32 	%r853, [%rd8+4];
	xor.b32  	%r1053, %r1053, %r853;
	ld.global.u32 	%r854, [%rd8+8];
	xor.b32  	%r1052, %r1052, %r854;
	ld.global.u32 	%r855, [%rd8+12];
	xor.b32  	%r1051, %r1051, %r855;
	ld.global.u32 	%r856, [%rd8+16];
	xor.b32  	%r1050, %r1050, %r856;
$L__BB1_81:
	and.b32  	%r858, %r848, 2;
	setp.eq.s32 	%p45, %r858, 0;
	@%p45 bra 	$L__BB1_83;
	ld.global.u32 	%r859, [%rd8+20];
	xor.b32  	%r1054, %r1054, %r859;
	ld.global.u32 	%r860, [%rd8+24];
	xor.b32  	%r1053, %r1053, %r860;
	ld.global.u32 	%r861, [%rd8+28];
	xor.b32  	%r1052, %r1052, %r861;
	ld.global.u32 	%r862, [%rd8+32];
	xor.b32  	%r1051, %r1051, %r862;
	ld.global.u32 	%r863, [%rd8+36];
	xor.b32  	%r1050, %r1050, %r863;
$L__BB1_83:
	and.b32  	%r865, %r848, 4;
	setp.eq.s32 	%p46, %r865, 0;
	@%p46 bra 	$L__BB1_85;
	ld.global.u32 	%r866, [%rd8+40];
	xor.b32  	%r1054, %r1054, %r866;
	ld.global.u32 	%r867, [%rd8+44];
	xor.b32  	%r1053, %r1053, %r867;
	ld.global.u32 	%r868, [%rd8+48];
	xor.b32  	%r1052, %r1052, %r868;
	ld.global.u32 	%r869, [%rd8+52];
	xor.b32  	%r1051, %r1051, %r869;
	ld.global.u32 	%r870, [%rd8+56];
	xor.b32  	%r1050, %r1050, %r870;
$L__BB1_85:
	and.b32  	%r872, %r848, 8;
	setp.eq.s32 	%p47, %r872, 0;
	@%p47 bra 	$L__BB1_87;
	ld.global.u32 	%r873, [%rd8+60];
	xor.b32  	%r1054, %r1054, %r873;
	ld.global.u32 	%r874, [%rd8+64];
	xor.b32  	%r1053, %r1053, %r874;
	ld.global.u32 	%r875, [%rd8+68];
	xor.b32  	%r1052, %r1052, %r875;
	ld.global.u32 	%r876, [%rd8+72];
	xor.b32  	%r1051, %r1051, %r876;
	ld.global.u32 	%r877, [%rd8+76];
	xor.b32  	%r1050, %r1050, %r877;
$L__BB1_87:
	and.b32  	%r879, %r848, 16;
	setp.eq.s32 	%p48, %r879, 0;
	@%p48 bra 	$L__BB1_89;
	ld.global.u32 	%r880, [%rd8+80];
	xor.b32  	%r1054, %r1054, %r880;
	ld.global.u32 	%r881, [%rd8+84];
	xor.b32  	%r1053, %r1053, %r881;
	ld.global.u32 	%r882, [%rd8+88];
	xor.b32  	%r1052, %r1052, %r882;
	ld.global.u32 	%r883, [%rd8+92];
	xor.b32  	%r1051, %r1051, %r883;
	ld.global.u32 	%r884, [%rd8+96];
	xor.b32  	%r1050, %r1050, %r884;
$L__BB1_89:
	and.b32  	%r886, %r848, 32;
	setp.eq.s32 	%p49, %r886, 0;
	@%p49 bra 	$L__BB1_91;
	ld.global.u32 	%r887, [%rd8+100];
	xor.b32  	%r1054, %r1054, %r887;
	ld.global.u32 	%r888, [%rd8+104];
	xor.b32  	%r1053, %r1053, %r888;
	ld.global.u32 	%r889, [%rd8+108];
	xor.b32  	%r1052, %r1052, %r889;
	ld.global.u32 	%r890, [%rd8+112];
	xor.b32  	%r1051, %r1051, %r890;
	ld.global.u32 	%r891, [%rd8+116];
	xor.b32  	%r1050, %r1050, %r891;
$L__BB1_91:
	and.b32  	%r893, %r848, 64;
	setp.eq.s32 	%p50, %r893, 0;
	@%p50 bra 	$L__BB1_93;
	ld.global.u32 	%r894, [%rd8+120];
	xor.b32  	%r1054, %r1054, %r894;
	ld.global.u32 	%r895, [%rd8+124];
	xor.b32  	%r1053, %r1053, %r895;
	ld.global.u32 	%r896, [%rd8+128];
	xor.b32  	%r1052, %r1052, %r896;
	ld.global.u32 	%r897, [%rd8+132];
	xor.b32  	%r1051, %r1051, %r897;
	ld.global.u32 	%r898, [%rd8+136];
	xor.b32  	%r1050, %r1050, %r898;
$L__BB1_93:
	and.b32  	%r900, %r848, 128;
	setp.eq.s32 	%p51, %r900, 0;
	@%p51 bra 	$L__BB1_95;
	ld.global.u32 	%r901, [%rd8+140];
	xor.b32  	%r1054, %r1054, %r901;
	ld.global.u32 	%r902, [%rd8+144];
	xor.b32  	%r1053, %r1053, %r902;
	ld.global.u32 	%r903, [%rd8+148];
	xor.b32  	%r1052, %r1052, %r903;
	ld.global.u32 	%r904, [%rd8+152];
	xor.b32  	%r1051, %r1051, %r904;
	ld.global.u32 	%r905, [%rd8+156];
	xor.b32  	%r1050, %r1050, %r905;
$L__BB1_95:
	and.b32  	%r907, %r848, 256;
	setp.eq.s32 	%p52, %r907, 0;
	@%p52 bra 	$L__BB1_97;
	ld.global.u32 	%r908, [%rd8+160];
	xor.b32  	%r1054, %r1054, %r908;
	ld.global.u32 	%r909, [%rd8+164];
	xor.b32  	%r1053, %r1053, %r909;
	ld.global.u32 	%r910, [%rd8+168];
	xor.b32  	%r1052, %r1052, %r910;
	ld.global.u32 	%r911, [%rd8+172];
	xor.b32  	%r1051, %r1051, %r911;
	ld.global.u32 	%r912, [%rd8+176];
	xor.b32  	%r1050, %r1050, %r912;
$L__BB1_97:
	and.b32  	%r914, %r848, 512;
	setp.eq.s32 	%p53, %r914, 0;
	@%p53 bra 	$L__BB1_99;
	ld.global.u32 	%r915, [%rd8+180];
	xor.b32  	%r1054, %r1054, %r915;
	ld.global.u32 	%r916, [%rd8+184];
	xor.b32  	%r1053, %r1053, %r916;
	ld.global.u32 	%r917, [%rd8+188];
	xor.b32  	%r1052, %r1052, %r917;
	ld.global.u32 	%r918, [%rd8+192];
	xor.b32  	%r1051, %r1051, %r918;
	ld.global.u32 	%r919, [%rd8+196];
	xor.b32  	%r1050, %r1050, %r919;
$L__BB1_99:
	and.b32  	%r921, %r848, 1024;
	setp.eq.s32 	%p54, %r921, 0;
	@%p54 bra 	$L__BB1_101;
	ld.global.u32 	%r922, [%rd8+200];
	xor.b32  	%r1054, %r1054, %r922;
	ld.global.u32 	%r923, [%rd8+204];
	xor.b32  	%r1053, %r1053, %r923;
	ld.global.u32 	%r924, [%rd8+208];
	xor.b32  	%r1052, %r1052, %r924;
	ld.global.u32 	%r925, [%rd8+212];
	xor.b32  	%r1051, %r1051, %r925;
	ld.global.u32 	%r926, [%rd8+216];
	xor.b32  	%r1050, %r1050, %r926;
$L__BB1_101:
	and.b32  	%r928, %r848, 2048;
	setp.eq.s32 	%p55, %r928, 0;
	@%p55 bra 	$L__BB1_103;
	ld.global.u32 	%r929, [%rd8+220];
	xor.b32  	%r1054, %r1054, %r929;
	ld.global.u32 	%r930, [%rd8+224];
	xor.b32  	%r1053, %r1053, %r930;
	ld.global.u32 	%r931, [%rd8+228];
	xor.b32  	%r1052, %r1052, %r931;
	ld.global.u32 	%r932, [%rd8+232];
	xor.b32  	%r1051, %r1051, %r932;
	ld.global.u32 	%r933, [%rd8+236];
	xor.b32  	%r1050, %r1050, %r933;
$L__BB1_103:
	and.b32  	%r935, %r848, 4096;
	setp.eq.s32 	%p56, %r935, 0;
	@%p56 bra 	$L__BB1_105;
	ld.global.u32 	%r936, [%rd8+240];
	xor.b32  	%r1054, %r1054, %r936;
	ld.global.u32 	%r937, [%rd8+244];
	xor.b32  	%r1053, %r1053, %r937;
	ld.global.u32 	%r938, [%rd8+248];
	xor.b32  	%r1052, %r1052, %r938;
	ld.global.u32 	%r939, [%rd8+252];
	xor.b32  	%r1051, %r1051, %r939;
	ld.global.u32 	%r940, [%rd8+256];
	xor.b32  	%r1050, %r1050, %r940;
$L__BB1_105:
	and.b32  	%r942, %r848, 8192;
	setp.eq.s32 	%p57, %r942, 0;
	@%p57 bra 	$L__BB1_107;
	ld.global.u32 	%r943, [%rd8+260];
	xor.b32  	%r1054, %r1054, %r943;
	ld.global.u32 	%r944, [%rd8+264];
	xor.b32  	%r1053, %r1053, %r944;
	ld.global.u32 	%r945, [%rd8+268];
	xor.b32  	%r1052, %r1052, %r945;
	ld.global.u32 	%r946, [%rd8+272];
	xor.b32  	%r1051, %r1051, %r946;
	ld.global.u32 	%r947, [%rd8+276];
	xor.b32  	%r1050, %r1050, %r947;
$L__BB1_107:
	and.b32  	%r949, %r848, 16384;
	setp.eq.s32 	%p58, %r949, 0;
	@%p58 bra 	$L__BB1_109;
	ld.global.u32 	%r950, [%rd8+280];
	xor.b32  	%r1054, %r1054, %r950;
	ld.global.u32 	%r951, [%rd8+284];
	xor.b32  	%r1053, %r1053, %r951;
	ld.global.u32 	%r952, [%rd8+288];
	xor.b32  	%r1052, %r1052, %r952;
	ld.global.u32 	%r953, [%rd8+292];
	xor.b32  	%r1051, %r1051, %r953;
	ld.global.u32 	%r954, [%rd8+296];
	xor.b32  	%r1050, %r1050, %r954;
$L__BB1_109:
	and.b32  	%r956, %r848, 32768;
	setp.eq.s32 	%p59, %r956, 0;
	@%p59 bra 	$L__BB1_111;
	ld.global.u32 	%r957, [%rd8+300];
	xor.b32  	%r1054, %r1054, %r957;
	ld.global.u32 	%r958, [%rd8+304];
	xor.b32  	%r1053, %r1053, %r958;
	ld.global.u32 	%r959, [%rd8+308];
	xor.b32  	%r1052, %r1052, %r959;
	ld.global.u32 	%r960, [%rd8+312];
	xor.b32  	%r1051, %r1051, %r960;
	ld.global.u32 	%r961, [%rd8+316];
	xor.b32  	%r1050, %r1050, %r961;
$L__BB1_111:
	add.s32 	%r1233, %r1233, 16;
	setp.ne.s32 	%p60, %r1233, 32;
	@%p60 bra 	$L__BB1_79;
	mad.lo.s32 	%r962, %r1227, -31, %r368;
	add.s32 	%r1227, %r962, 1;
	setp.ne.s32 	%p61, %r1227, 5;
	@%p61 bra 	$L__BB1_78;
	st.local.u32 	[%rd1+4], %r1054;
	st.local.v2.u32 	[%rd1+8], {%r1053, %r1052};
	st.local.v2.u32 	[%rd1+16], {%r1051, %r1050};
$L__BB1_114:
	shr.u64 	%rd34, %rd3, 2;
	add.s32 	%r1037, %r1037, 1;
	setp.gt.u64 	%p62, %rd3, 3;
	@%p62 bra 	$L__BB1_2;
$L__BB1_115:
	ld.param.u32 	%r1030, [synchrotron_radiation_full_param_6];
	setp.lt.s32 	%p63, %r1030, 1;
	@%p63 bra 	$L__BB1_132;
	mov.b32 	%r965, 1127219200;
	mov.b32 	%r966, -2147483648;
	mov.b64 	%fd2, {%r966, %r965};
	mov.u32 	%r967, %nctaid.x;
	mul.lo.s32 	%r548, %r1, %r967;
	cvta.to.global.u64 	%rd10, %rd12;
	mov.f64 	%fd39, 0d4000000000000000;
	div.rn.f64 	%fd3, %fd39, %fd32;
	mov.b32 	%r1338, 0;
	mov.b32 	%r1344, 716983765;
	mov.f64 	%fd114, 0d0000000000000000;
	mov.u32 	%r1331, %r1338;
$L__BB1_117:
	setp.ge.s32 	%p64, %r2, %r596;
	@%p64 bra 	$L__BB1_131;
	mov.u32 	%r1333, %r1050;
	mov.u32 	%r1339, %r2;
$L__BB1_119:
	ld.param.f64 	%fd106, [synchrotron_radiation_full_param_1];
	mul.wide.s32 	%rd25, %r1339, 8;
	add.s64 	%rd11, %rd10, %rd25;
	ld.global.f64 	%fd6, [%rd11];
	fma.rn.f64 	%fd7, %fd3, %fd6, %fd106;
	setp.eq.s32 	%p65, %r1338, 1;
	mov.b32 	%r1338, 0;
	mov.u32 	%r1050, %r1333;
	mov.f64 	%fd115, %fd114;
	@%p65 bra 	$L__BB1_130;
	shr.u32 	%r970, %r1054, 2;
	xor.b32  	%r971, %r970, %r1054;
	shl.b32 	%r972, %r1333, 4;
	shl.b32 	%r973, %r971, 1;
	xor.b32  	%r974, %r973, %r972;
	xor.b32  	%r975, %r974, %r971;
	xor.b32  	%r565, %r975, %r1333;
	add.s32 	%r976, %r1344, %r565;
	add.s32 	%r977, %r976, 362437;
	shr.u32 	%r978, %r1053, 2;
	xor.b32  	%r979, %r978, %r1053;
	shl.b32 	%r980, %r565, 4;
	shl.b32 	%r981, %r979, 1;
	xor.b32  	%r982, %r981, %r980;
	xor.b32  	%r983, %r982, %r979;
	xor.b32  	%r566, %r983, %r565;
	add.s32 	%r984, %r1344, %r566;
	add.s32 	%r985, %r984, 724874;
	shr.u32 	%r986, %r1052, 2;
	xor.b32  	%r987, %r986, %r1052;
	shl.b32 	%r988, %r566, 4;
	shl.b32 	%r989, %r987, 1;
	xor.b32  	%r990, %r989, %r988;
	xor.b32  	%r991, %r990, %r987;
	xor.b32  	%r567, %r991, %r566;
	add.s32 	%r992, %r1344, %r567;
	add.s32 	%r993, %r992, 1087311;
	shr.u32 	%r994, %r1051, 2;
	xor.b32  	%r995, %r994, %r1051;
	shl.b32 	%r996, %r567, 4;
	shl.b32 	%r997, %r995, 1;
	xor.b32  	%r998, %r997, %r996;
	xor.b32  	%r999, %r998, %r995;
	xor.b32  	%r1050, %r999, %r567;
	add.s32 	%r1344, %r1344, 1449748;
	add.s32 	%r1000, %r1050, %r1344;
	cvt.u64.u32 	%rd26, %r977;
	mul.wide.u32 	%rd27, %r985, 2097152;
	xor.b64  	%rd28, %rd27, %rd26;
	cvt.rn.f64.u64 	%fd40, %rd28;
	fma.rn.f64 	%fd109, %fd40, 0d3CA0000000000000, 0d3C90000000000000;
	cvt.u64.u32 	%rd29, %r993;
	mul.wide.u32 	%rd30, %r1000, 2097152;
	xor.b64  	%rd31, %rd30, %rd29;
	cvt.rn.f64.u64 	%fd41, %rd31;
	fma.rn.f64 	%fd9, %fd41, 0d3CB0000000000000, 0d3CA0000000000000;
	{
	.reg .b32 %temp; 
	mov.b64 	{%temp, %r1340}, %fd109;
	}
	{
	.reg .b32 %temp; 
	mov.b64 	{%r1341, %temp}, %fd109;
	}
	setp.gt.s32 	%p66, %r1340, 1048575;
	mov.b32 	%r1342, -1023;
	@%p66 bra 	$L__BB1_122;
	mul.f64 	%fd109, %fd109, 0d4350000000000000;
	{
	.reg .b32 %temp; 
	mov.b64 	{%temp, %r1340}, %fd109;
	}
	{
	.reg .b32 %temp; 
	mov.b64 	{%r1341, %temp}, %fd109;
	}
	mov.b32 	%r1342, -1077;
$L__BB1_122:
	add.s32 	%r1002, %r1340, -1;
	setp.gt.u32 	%p67, %r1002, 2146435070;
	@%p67 bra 	$L__BB1_126;
	shr.u32 	%r1005, %r1340, 20;
	add.s32 	%r1343, %r1342, %r1005;
	and.b32  	%r1006, %r1340, 1048575;
	or.b32  	%r1007, %r1006, 1072693248;
	mov.b64 	%fd110, {%r1341, %r1007};
	setp.lt.u32 	%p69, %r1007, 1073127583;
	@%p69 bra 	$L__BB1_125;
	{
	.reg .b32 %temp; 
	mov.b64 	{%r1008, %temp}, %fd110;
	}
	{
	.reg .b32 %temp; 
	mov.b64 	{%temp, %r1009}, %fd110;
	}
	add.s32 	%r1010, %r1009, -1048576;
	mov.b64 	%fd110, {%r1008, %r1010};
	add.s32 	%r1343, %r1343, 1;
$L__BB1_125:
	add.f64 	%fd43, %fd110, 0dBFF0000000000000;
	add.f64 	%fd44, %fd110, 0d3FF0000000000000;
	rcp.approx.ftz.f64 	%fd45, %fd44;
	neg.f64 	%fd46, %fd44;
	fma.rn.f64 	%fd47, %fd46, %fd45, 0d3FF0000000000000;
	fma.rn.f64 	%fd48, %fd47, %fd47, %fd47;
	fma.rn.f64 	%fd49, %fd48, %fd45, %fd45;
	mul.f64 	%fd50, %fd43, %fd49;
	fma.rn.f64 	%fd51, %fd43, %fd49, %fd50;
	mul.f64 	%fd52, %fd51, %fd51;
	fma.rn.f64 	%fd53, %fd52, 0d3EB1380B3AE80F1E, 0d3ED0EE258B7A8B04;
	fma.rn.f64 	%fd54, %fd53, %fd52, 0d3EF3B2669F02676F;
	fma.rn.f64 	%fd55, %fd54, %fd52, 0d3F1745CBA9AB0956;
	fma.rn.f64 	%fd56, %fd55, %fd52, 0d3F3C71C72D1B5154;
	fma.rn.f64 	%fd57, %fd56, %fd52, 0d3F624924923BE72D;
	fma.rn.f64 	%fd58, %fd57, %fd52, 0d3F8999999999A3C4;
	fma.rn.f64 	%fd59, %fd58, %fd52, 0d3FB5555555555554;
	sub.f64 	%fd60, %fd43, %fd51;
	add.f64 	%fd61, %fd60, %fd60;
	neg.f64 	%fd62, %fd51;
	fma.rn.f64 	%fd63, %fd62, %fd43, %fd61;
	mul.f64 	%fd64, %fd49, %fd63;
	mul.f64 	%fd65, %fd52, %fd59;
	fma.rn.f64 	%fd66, %fd65, %fd51, %fd64;
	xor.b32  	%r1011, %r1343, -2147483648;
	mov.b32 	%r1012, 1127219200;
	mov.b64 	%fd67, {%r1011, %r1012};
	sub.f64 	%fd68, %fd67, %fd2;
	fma.rn.f64 	%fd69, %fd68, 0d3FE62E42FEFA39EF, %fd51;
	fma.rn.f64 	%fd70, %fd68, 0dBFE62E42FEFA39EF, %fd69;
	sub.f64 	%fd71, %fd70, %fd51;
	sub.f64 	%fd72, %fd66, %fd71;
	fma.rn.f64 	%fd73, %fd68, 0d3C7ABC9E3B39803F, %fd72;
	add.f64 	%fd111, %fd69, %fd73;
	bra.uni 	$L__BB1_127;
$L__BB1_126:
	fma.rn.f64 	%fd42, %fd109, 0d7FF0000000000000, 0d7FF0000000000000;
	{
	.reg .b32 %temp; 
	mov.b64 	{%temp, %r1003}, %fd109;
	}
	and.b32  	%r1004, %r1003, 2147483647;
	setp.eq.s32 	%p68, %r1004, 0;
	selp.f64 	%fd111, 0dFFF0000000000000, %fd42, %p68;
$L__BB1_127:
	mul.f64 	%fd18, %fd111, 0dC000000000000000;
	{
	.reg .b32 %temp; 
	mov.b64 	{%temp, %r1013}, %fd9;
	}
	shl.b32 	%r1014, %r1013, 1;
	setp.gt.u32 	%p70, %r1014, -2038431744;
	mov.f64 	%fd74, 0d0000000000000000;
	mul.rn.f64 	%fd75, %fd9, %fd74;
	selp.f64 	%fd19, %fd75, %fd9, %p70;
	{
	.reg .b32 %temp; 
	mov.b64 	{%r1015, %temp}, %fd19;
	}
	{
	.reg .b32 %temp; 
	mov.b64 	{%temp, %r1016}, %fd19;
	}
	add.s32 	%r1017, %r1016, 1048576;
	mov.b64 	%fd76, {%r1015, %r1017};
	cvt.rni.f64.f64 	%fd77, %fd76;
	cvt.rzi.s64.f64 	%rd32, %fd77;
	cvt.u32.u64 	%r1018, %rd32;
	fma.rn.f64 	%fd78, %fd77, 0dBFE0000000000000, %fd19;
	mul.f64 	%fd79, %fd78, 0d3CA1A62633145C07;
	fma.rn.f64 	%fd80, %fd78, 0d400921FB54442D18, %fd79;
	mul.rn.f64 	%fd81, %fd80, %fd80;
	fma.rn.f64 	%fd82, %fd81, 0dBDA8FF8320FD8164, 0d3E21EEA7C1EF8528;
	fma.rn.f64 	%fd83, %fd82, %fd81, 0dBE927E4F8E06E6D9;
	fma.rn.f64 	%fd84, %fd83, %fd81, 0d3EFA01A019DDBCE9;
	fma.rn.f64 	%fd85, %fd84, %fd81, 0dBF56C16C16C15D47;
	fma.rn.f64 	%fd86, %fd85, %fd81, 0d3FA5555555555551;
	fma.rn.f64 	%fd87, %fd86, %fd81, 0dBFE0000000000000;
	fma.rn.f64 	%fd88, %fd87, %fd81, 0d3FF0000000000000;
	fma.rn.f64 	%fd89, %fd81, 0d3DE5DB65F9785EBA, 0dBE5AE5F12CB0D246;
	fma.rn.f64 	%fd90, %fd89, %fd81, 0d3EC71DE369ACE392;
	fma.rn.f64 	%fd91, %fd90, %fd81, 0dBF2A01A019DB62A1;
	fma.rn.f64 	%fd92, %fd91, %fd81, 0d3F81111111110818;
	fma.rn.f64 	%fd93, %fd92, %fd81, 0dBFC5555555555554;
	fma.rn.f64 	%fd94, %fd93, %fd81, 0d0000000000000000;
	fma.rn.f64 	%fd95, %fd94, %fd80, %fd80;
	and.b64  	%rd33, %rd32, 1;
	setp.eq.b64 	%p71, %rd33, 1;
	{
	.reg .b32 %temp; 
	mov.b64 	{%temp, %r1019}, %fd95;
	}
	{
	.reg .b32 %temp; 
	mov.b64 	{%r1020, %temp}, %fd95;
	}
	xor.b32  	%r1021, %r1019, -2147483648;
	mov.b64 	%fd96, {%r1020, %r1021};
	selp.f64 	%fd112, %fd88, %fd95, %p71;
	selp.f64 	%fd113, %fd96, %fd88, %p71;
	and.b32  	%r1022, %r1018, 2;
	setp.eq.s32 	%p72, %r1022, 0;
	@%p72 bra 	$L__BB1_129;
	{
	.reg .b32 %temp; 
	mov.b64 	{%temp, %r1023}, %fd112;
	}
	{
	.reg .b32 %temp; 
	mov.b64 	{%r1024, %temp}, %fd112;
	}
	xor.b32  	%r1025, %r1023, -2147483648;
	mov.b64 	%fd112, {%r1024, %r1025};
	{
	.reg .b32 %temp; 
	mov.b64 	{%temp, %r1026}, %fd113;
	}
	{
	.reg .b32 %temp; 
	mov.b64 	{%r1027, %temp}, %fd113;
	}
	xor.b32  	%r1028, %r1026, -2147483648;
	mov.b64 	%fd113, {%r1027, %r1028};
$L__BB1_129:
	sqrt.rn.f64 	%fd97, %fd18;
	mov.f64 	%fd98, 0d0000000000000000;
	add.rn.f64 	%fd99, %fd113, %fd98;
	cvt.rzi.f64.f64 	%fd100, %fd19;
	setp.eq.f64 	%p73, %fd19, %fd100;
	mul.rn.f64 	%fd101, %fd19, %fd98;
	selp.f64 	%fd102, %fd101, %fd112, %p73;
	mul.f64 	%fd115, %fd97, %fd102;
	mul.f64 	%fd114, %fd97, %fd99;
	mov.b32 	%r1338, 1;
	mov.u32 	%r1051, %r567;
	mov.u32 	%r1052, %r566;
	mov.u32 	%r1053, %r565;
	mov.u32 	%r1054, %r1333;
	mov.u32 	%r1333, %r1050;
$L__BB1_130:
	mul.f64 	%fd103, %fd1, %fd115;
	sub.f64 	%fd104, %fd7, %fd103;
	sub.f64 	%fd105, %fd6, %fd104;
	st.global.f64 	[%rd11], %fd105;
	add.s32 	%r1339, %r1339, %r548;
	setp.lt.s32 	%p74, %r1339, %r596;
	@%p74 bra 	$L__BB1_119;
$L__BB1_131:
	ld.param.u32 	%r1031, [synchrotron_radiation_full_param_6];
	add.s32 	%r1331, %r1331, 1;
	setp.ne.s32 	%p75, %r1331, %r1031;
	@%p75 bra 	$L__BB1_117;
$L__BB1_132:
	ret;

}


// ===== COMPILED SASS (sm_100) =====

	.target	sm_100

	.elftype	@"ET_EXEC"


//--------------------- .note.nv.tkinfo           --------------------------
	.section	.note.nv.tkinfo,"",@"SHT_NOTE"
	.sectionflags	@"SHF_NOTE_NV_TKINFO"
	.tkinfo
        /*0018*/ 	.word	0x00000002
        /*0030*/ 	.string	""
        /*0030*/ 	.string	"ptxas"
        /*0030*/ 	.string	"Cuda compilation tools, release 13.0, V13.0.88"
        /*0030*/ 	.string	"Build cuda_13.0.r13.0/compiler.36424714_0"
        /*0030*/ 	.string	"-arch sm_100 -m 64 "



//--------------------- .note.nv.cuinfo           --------------------------
	.section	.note.nv.cuinfo,"",@"SHT_NOTE"
	.sectionflags	@"SHF_NOTE_NV_CUINFO"
        /*0018*/ 	.short	0x0002
        /*001a*/ 	.short	0x0064
        /*001c*/ 	.short	0x0082
	.zero		2


//--------------------- .nv.info                  --------------------------
	.section	.nv.info,"",@"SHT_CUDA_INFO"
	.align	4


	//----- nvinfo : EIATTR_REGCOUNT
	.align		4
        /*0000*/ 	.byte	0x04, 0x2f
        /*0002*/ 	.short	(.L_10 - .L_9)
	.align		4
.L_9:
        /*0004*/ 	.word	index@(synchrotron_radiation)
        /*0008*/ 	.word	0x00000015


	//----- nvinfo : EIATTR_FRAME_SIZE
	.align		4
.L_10:
        /*000c*/ 	.byte	0x04, 0x11
        /*000e*/ 	.short	(.L_12 - .L_11)
	.align		4
.L_11:
        /*0010*/ 	.word	index@($__internal_2_$__cuda_sm20_div_rn_f64_full)
        /*0014*/ 	.word	0x00000000


	//----- nvinfo : EIATTR_FRAME_SIZE
	.align		4
.L_12:
        /*0018*/ 	.byte	0x04, 0x11
        /*001a*/ 	.short	(.L_14 - .L_13)
	.align		4
.L_13:
        /*001c*/ 	.word	index@(synchrotron_radiation)
        /*0020*/ 	.word	0x00000000


	//----- nvinfo : EIATTR_REGCOUNT
	.align		4
.L_14:
        /*0024*/ 	.byte	0x04, 0x2f
        /*0026*/ 	.short	(.L_16 - .L_15)
	.align		4
.L_15:
        /*0028*/ 	.word	index@(synchrotron_radiation_full)
        /*002c*/ 	.word	0x0000002a


	//----- nvinfo : EIATTR_FRAME_SIZE
	.align		4
.L_16:
        /*0030*/ 	.byte	0x04, 0x11
        /*0032*/ 	.short	(.L_18 - .L_17)
	.align		4
.L_17:
        /*0034*/ 	.word	index@($__internal_1_$__cuda_sm20_dsqrt_rn_f64_mediumpath_v1)
        /*0038*/ 	.word	0x00000030


	//----- nvinfo : EIATTR_FRAME_SIZE
	.align		4
.L_18:
        /*003c*/ 	.byte	0x04, 0x11
        /*003e*/ 	.short	(.L_20 - .L_19)
	.align		4
.L_19:
        /*0040*/ 	.word	index@($__internal_0_$__cuda_sm20_div_rn_f64_full)
        /*0044*/ 	.word	0x00000030


	//----- nvinfo : EIATTR_FRAME_SIZE
	.align		4
.L_20:
        /*0048*/ 	.byte	0x04, 0x11
        /*004a*/ 	.short	(.L_22 - .L_21)
	.align		4
.L_21:
        /*004c*/ 	.word	index@(synchrotron_radiation_full)
        /*0050*/ 	.word	0x00000030


	//----- nvinfo : EIATTR_MIN_STACK_SIZE
	.align		4
.L_22:
        /*0054*/ 	.byte	0x04, 0x12
        /*0056*/ 	.short	(.L_24 - .L_23)
	.align		4
.L_23:
        /*0058*/ 	.word	index@(synchrotron_radiation_full)
        /*005c*/ 	.word	0x00000030


	//----- nvinfo : EIATTR_MIN_STACK_SIZE
	.align		4
.L_24:
        /*0060*/ 	.byte	0x04, 0x12
        /*0062*/ 	.short	(.L_26 - .L_25)
	.align		4
.L_25:
        /*0064*/ 	.word	index@(synchrotron_radiation)
        /*0068*/ 	.word	0x00000000
.L_26:


//--------------------- .nv.compat                --------------------------
	.section	.nv.compat,"",@"SHT_CUDA_COMPAT_INFO"
	.align	4
        /*0000*/ 	.byte	0x02, 0x09, 0x00, 0x00, 0x02, 0x02, 0x01, 0x00, 0x02, 0x05, 0x05, 0x00, 0x03, 0x07, 0x01, 0x01
        /*0010*/ 	.byte	0x02, 0x03, 0x00, 0x00, 0x02, 0x06, 0x01, 0x00, 0x04, 0x0b, 0x08, 0x00, 0x01, 0x00, 0x00, 0x00
        /*0020*/ 	.byte	0x00, 0x00, 0x00, 0x00


//--------------------- .nv.info.synchrotron_radiation_full --------------------------
	.section	.nv.info.synchrotron_radiation_full,"",@"SHT_CUDA_INFO"
	.sectionflags	@""
	.align	4


	//----- nvinfo : EIATTR_CUDA_API_VERSION
	.align		4
        /*0000*/ 	.byte	0x04, 0x37
        /*0002*/ 	.short	(.L_28 - .L_27)
.L_27:
        /*0004*/ 	.word	0x00000082


	//----- nvinfo : EIATTR_KPARAM_INFO
	.align		4
.L_28:
        /*0008*/ 	.byte	0x04, 0x17
        /*000a*/ 	.short	(.L_30 - .L_29)
.L_29:
        /*000c*/ 	.word	0x00000000
        /*0010*/ 	.short	0x0006
        /*0012*/ 	.short	0x0030
        /*0014*/ 	.byte	0x00, 0xf0, 0x11, 0x00


	//----- nvinfo : EIATTR_KPARAM_INFO
	.align		4
.L_30:
        /*0018*/ 	.byte	0x04, 0x17
        /*001a*/ 	.short	(.L_32 - .L_31)
.L_31:
        /*001c*/ 	.word	0x00000000
        /*0020*/ 	.short	0x0005
        /*0022*/ 	.short	0x0028
        /*0024*/ 	.byte	0x00, 0xf0, 0x21, 0x00


	//----- nvinfo : EIATTR_KPARAM_INFO
	.align		4
.L_32:
        /*0028*/ 	.byte	0x04, 0x17
        /*002a*/ 	.short	(.L_34 - .L_33)
.L_33:
        /*002c*/ 	.word	0x00000000
        /*0030*/ 	.short	0x0004
        /*0032*/ 	.short	0x0020
        /*0034*/ 	.byte	0x00, 0xf0, 0x21, 0x00


	//----- nvinfo : EIATTR_KPARAM_INFO
	.align		4
.L_34:
        /*0038*/ 	.byte	0x04, 0x17
        /*003a*/ 	.short	(.L_36 - .L_35)
.L_35:
        /*003c*/ 	.word	0x00000000
        /*0040*/ 	.short	0x0003
        /*0042*/ 	.short	0x0018
        /*0044*/ 	.byte	0x00, 0xf0, 0x21, 0x00


	//----- nvinfo : EIATTR_KPARAM_INFO
	.align		4
.L_36:
        /*0048*/ 	.byte	0x04, 0x17
        /*004a*/ 	.short	(.L_38 - .L_37)
.L_37:
        /*004c*/ 	.word	0x00000000
        /*0050*/ 	.short	0x0002
        /*0052*/ 	.short	0x0010
        /*0054*/ 	.byte	0x00, 0xf0, 0x11, 0x00


	//----- nvinfo : EIATTR_KPARAM_INFO
	.align		4
.L_38:
        /*0058*/ 	.byte	0x04, 0x17
        /*005a*/ 	.short	(.L_40 - .L_39)
.L_39:
        /*005c*/ 	.word	0x00000000
        /*0060*/ 	.short	0x0001
        /*0062*/ 	.short	0x0008
        /*0064*/ 	.byte	0x00, 0xf0, 0x21, 0x00


	//----- nvinfo : EIATTR_KPARAM_INFO
	.align		4
.L_40:
        /*0068*/ 	.byte	0x04, 0x17
        /*006a*/ 	.short	(.L_42 - .L_41)
.L_41:
        /*006c*/ 	.word	0x00000000
        /*0070*/ 	.short	0x0000
        /*0072*/ 	.short	0x0000
        /*0074*/ 	.byte	0x00, 0xf5, 0x21, 0x00


	//----- nvinfo : EIATTR_SPARSE_MMA_MASK
	.align		4
.L_42:
        /*0078*/ 	.byte	0x03, 0x50
        /*007a*/ 	.short	0x0000


	//----- nvinfo : EIATTR_MAXREG_COUNT
	.align		4
        /*007c*/ 	.byte	0x03, 0x1b
        /*007e*/ 	.short	0x00ff


	//----- nvinfo : EIATTR_MERCURY_ISA_VERSION
	.align		4
        /*0080*/ 	.byte	0x03, 0x5f
        /*0082*/ 	.short	0x0101


	//----- nvinfo : EIATTR_VRC_CTA_INIT_COUNT
	.align		4
        /*0084*/ 	.byte	0x02, 0x4a
	.zero		1
	.zero		1


	//----- nvinfo : EIATTR_EXIT_INSTR_OFFSETS
	.align		4
        /*0088*/ 	.byte	0x04, 0x1c
        /*008a*/ 	.short	(.L_44 - .L_43)


	//   ....[0]....
.L_43:
        /*008c*/ 	.word	0x00002a80


	//   ....[1]....
        /*0090*/ 	.word	0x00003ca0


	//----- nvinfo : EIATTR_CRS_STACK_SIZE
	.align		4
.L_44:
        /*0094*/ 	.byte	0x04, 0x1e
        /*0096*/ 	.short	(.L_46 - .L_45)
.L_45:
        /*0098*/ 	.word	0x00000000


	//----- nvinfo : EIATTR_CBANK_PARAM_SIZE
	.align		4
.L_46:
        /*009c*/ 	.byte	0x03, 0x19
        /*009e*/ 	.short	0x0034


	//----- nvinfo : EIATTR_PARAM_CBANK
	.align		4
        /*00a0*/ 	.byte	0x04, 0x0a
        /*00a2*/ 	.short	(.L_48 - .L_47)
	.align		4
.L_47:
        /*00a4*/ 	.word	index@(.nv.constant0.synchrotron_radiation_full)
        /*00a8*/ 	.short	0x0380
        /*00aa*/ 	.short	0x0034


	//----- nvinfo : EIATTR_SW_WAR
	.align		4
.L_48:
        /*00ac*/ 	.byte	0x04, 0x36
        /*00ae*/ 	.short	(.L_50 - .L_49)
.L_49:
        /*00b0*/ 	.word	0x00000008
.L_50:


//--------------------- .nv.info.synchrotron_radiation --------------------------
	.section	.nv.info.synchrotron_radiation,"",@"SHT_CUDA_INFO"
	.sectionflags	@""
	.align	4


	//----- nvinfo : EIATTR_CUDA_API_VERSION
	.align		4
        /*0000*/ 	.byte	0x04, 0x37
        /*0002*/ 	.short	(.L_52 - .L_51)
.L_51:
        /*0004*/ 	.word	0x00000082


	//----- nvinfo : EIATTR_KPARAM_INFO
	.align		4
.L_52:
        /*0008*/ 	.byte	0x04, 0x17
        /*000a*/ 	.short	(.L_54 - .L_53)
.L_53:
        /*000c*/ 	.word	0x00000000
        /*0010*/ 	.short	0x0004
        /*0012*/ 	.short	0x0020
        /*0014*/ 	.byte	0x00, 0xf0, 0x11, 0x00


	//----- nvinfo : EIATTR_KPARAM_INFO
	.align		4
.L_54:
        /*0018*/ 	.byte	0x04, 0x17
        /*001a*/ 	.short	(.L_56 - .L_55)
.L_55:
        /*001c*/ 	.word	0x00000000
        /*0020*/ 	.short	0x0003
        /*0022*/ 	.short	0x0018
        /*0024*/ 	.byte	0x00, 0xf0, 0x21, 0x00


	//----- nvinfo : EIATTR_KPARAM_INFO
	.align		4
.L_56:
        /*0028*/ 	.byte	0x04, 0x17
        /*002a*/ 	.short	(.L_58 - .L_57)
.L_57:
        /*002c*/ 	.word	0x00000000
        /*0030*/ 	.short	0x0002
        /*0032*/ 	.short	0x0010
        /*0034*/ 	.byte	0x00, 0xf0, 0x11, 0x00


	//----- nvinfo : EIATTR_KPARAM_INFO
	.align		4
.L_58:
        /*0038*/ 	.byte	0x04, 0x17
        /*003a*/ 	.short	(.L_60 - .L_59)
.L_59:
        /*003c*/ 	.word	0x00000000
        /*0040*/ 	.short	0x0001
        /*0042*/ 	.short	0x0008
        /*0044*/ 	.byte	0x00, 0xf0, 0x21, 0x00


	//----- nvinfo : EIATTR_KPARAM_INFO
	.align		4
.L_60:
        /*0048*/ 	.byte	0x04, 0x17
        /*004a*/ 	.short	(.L_62 - .L_61)
.L_61:
        /*004c*/ 	.word	0x00000000
        /*0050*/ 	.short	0x0000
        /*0052*/ 	.short	0x0000
        /*0054*/ 	.byte	0x00, 0xf5, 0x21, 0x00


	//----- nvinfo : EIATTR_SPARSE_MMA_MASK
	.align		4
.L_62:
        /*0058*/ 	.byte	0x03, 0x50
        /*005a*/ 	.short	0x0000


	//----- nvinfo : EIATTR_MAXREG_COUNT
	.align		4
        /*005c*/ 	.byte	0x03, 0x1b
        /*005e*/ 	.short	0x00ff


	//----- nvinfo : EIATTR_MERCURY_ISA_VERSION
	.align		4
        /*0060*/ 	.byte	0x03, 0x5f
        /*0062*/ 	.short	0x0101


	//----- nvinfo : EIATTR_VRC_CTA_INIT_COUNT
	.align		4
        /*0064*/ 	.byte	0x02, 0x4a
	.zero		1
	.zero		1


	//----- nvinfo : EIATTR_EXIT_INSTR_OFFSETS
	.align		4
        /*0068*/ 	.byte	0x04, 0x1c
        /*006a*/ 	.short	(.L_64 - .L_63)


	//   ....[0]....
.L_63:
        /*006c*/ 	.word	0x00000040


	//   ....[1]....
        /*0070*/ 	.word	0x00000310


	//----- nvinfo : EIATTR_CRS_STACK_SIZE
	.align		4
.L_64:
        /*0074*/ 	.byte	0x04, 0x1e
        /*0076*/ 	.short	(.L_66 - .L_65)
.L_65:
        /*0078*/ 	.word	0x00000000


	//----- nvinfo : EIATTR_CBANK_PARAM_SIZE
	.align		4
.L_66:
        /*007c*/ 	.byte	0x03, 0x19
        /*007e*/ 	.short	0x0024


	//----- nvinfo : EIATTR_PARAM_CBANK
	.align		4
        /*0080*/ 	.byte	0x04, 0x0a
        /*0082*/ 	.short	(.L_68 - .L_67)
	.align		4
.L_67:
        /*0084*/ 	.word	index@(.nv.constant0.synchrotron_radiation)
        /*0088*/ 	.short	0x0380
        /*008a*/ 	.short	0x0024


	//----- nvinfo : EIATTR_SW_WAR
	.align		4
.L_68:
        /*008c*/ 	.byte	0x04, 0x36
        /*008e*/ 	.short	(.L_70 - .L_69)
.L_69:
        /*0090*/ 	.word	0x00000008
.L_70:


//--------------------- .nv.callgraph             --------------------------
	.section	.nv.callgraph,"",@"SHT_CUDA_CALLGRAPH"
	.align	4
	.sectionentsize	8
	.align		4
        /*0000*/ 	.word	0x00000000
	.align		4
        /*0004*/ 	.word	0xffffffff
	.align		4
        /*0008*/ 	.word	0x00000000
	.align		4
        /*000c*/ 	.word	0xfffffffe
	.align		4
        /*0010*/ 	.word	0x00000000
	.align		4
        /*0014*/ 	.word	0xfffffffd
	.align		4
        /*0018*/ 	.word	0x00000000
	.align		4
        /*001c*/ 	.word	0xfffffffc


//--------------------- .nv.constant4             --------------------------
	.section	.nv.constant4,"a",@progbits
	.align	8
	.align		8
.nv.constant4:
        /*0000*/ 	.dword	precalc_xorwow_matrix
	.align		8
        /*0008*/ 	.dword	precalc_xorwow_offset_matrix
	.align		8
        /*0010*/ 	.dword	mrg32k3aM1
	.align		8
        /*0018*/ 	.dword	mrg32k3aM2
	.align		8
        /*0020*/ 	.dword	mrg32k3aM1SubSeq
	.align		8
        /*0028*/ 	.dword	mrg32k3aM2SubSeq
	.align		8
        /*0030*/ 	.dword	mrg32k3aM1Seq
	.align		8
        /*0038*/ 	.dword	mrg32k3aM2Seq


//--------------------- .nv.constant3             --------------------------
	.section	.nv.constant3,"a",@progbits
	.align	8
.nv.constant3:
	.type		__cr_lgamma_table,@object
	.size		__cr_lgamma_table,(.L_8 - __cr_lgamma_table)
__cr_lgamma_table:
        /*0000*/ 	.byte	0x00, 0x00, 0x00, 0x00, 0x00, 0x00, 0x00, 0x00, 0x00, 0x00, 0x00, 0x00, 0x00, 0x00, 0x00, 0x00
        /*0010*/ 	.byte	0xef, 0x39, 0xfa, 0xfe, 0x42, 0x2e, 0xe6, 0x3f, 0x02, 0x20, 0x2a, 0xfa, 0x0b, 0xab, 0xfc, 0x3f
        /*0020*/ 	.byte	0xf9, 0x2c, 0x92, 0x7c, 0xa7, 0x6c, 0x09, 0x40, 0xc9, 0x79, 0x44, 0x3c, 0x64, 0x26, 0x13, 0x40
        /*0030*/ 	.byte	0xca, 0x01, 0xcf, 0x3a, 0x27, 0x51, 0x1a, 0x40, 0x30, 0xcc, 0x2d, 0xf3, 0xe1, 0x0c, 0x21, 0x40
        /*0040*/ 	.byte	0x0d, 0xb7, 0xfc, 0x82, 0x8e, 0x35, 0x25, 0x40
.L_8:


//--------------------- .text.synchrotron_radiation_full --------------------------
	.section	.text.synchrotron_radiation_full,"ax",@progbits
	.align	128
        .global         synchrotron_radiation_full
        .type           synchrotron_radiation_full,@function
        .size           synchrotron_radiation_full,(.L_x_46 - synchrotron_radiation_full)
        .other          synchrotron_radiation_full,@"STO_CUDA_ENTRY STV_DEFAULT"
synchrotron_radiation_full:
.text.synchrotron_radiation_full:
[----:B------:R-:W0:Y:S01]  /*0000*/  LDC R1, c[0x0][0x37c] ;  /* 0x0000df00ff017b82 */ /* 0x000e220000000800 */
[----:B------:R-:W1:Y:S07]  /*0010*/  LDCU UR4, c[0x0][0x3a4] ;  /* 0x00007480ff0477ac */ /* 0x000e6e0008000800 */
[----:B------:R-:W2:Y:S01]  /*0020*/  LDC.64 R20, c[0x0][0x3a0] ;  /* 0x0000e800ff147b82 */ /* 0x000ea20000000a00 */
[----:B------:R-:W-:Y:S01]  /*0030*/  IMAD.MOV.U32 R6, RZ, RZ, 0x0 ;  /* 0x00000000ff067424 */ /* 0x000fe200078e00ff */
[----:B------:R-:W3:Y:S01]  /*0040*/  S2R R14, SR_TID.X ;  /* 0x00000000000e7919 */ /* 0x000ee20000002100 */
[----:B------:R-:W-:Y:S01]  /*0050*/  IMAD.MOV.U32 R7, RZ, RZ, 0x3fd80000 ;  /* 0x3fd80000ff077424 */ /* 0x000fe200078e00ff */
[----:B------:R-:W3:Y:S01]  /*0060*/  LDCU UR8, c[0x0][0x360] ;  /* 0x00006c00ff0877ac */ /* 0x000ee20008000800 */
[----:B0-----:R-:W-:Y:S01]  /*0070*/  VIADD R1, R1, 0xffffffd0 ;  /* 0xffffffd001017836 */ /* 0x001fe20000000000 */
[----:B------:R-:W3:Y:S02]  /*0080*/  S2R R11, SR_CTAID.X ;  /* 0x00000000000b7919 */ /* 0x000ee40000002500 */
[----:B------:R-:W0:Y:S01]  /*0090*/  LDC.64 R8, c[0x0][0x398] ;  /* 0x0000e600ff087b82 */ /* 0x000e220000000a00 */
[----:B-1----:R-:W1:Y:S01]  /*00a0*/  MUFU.RSQ64H R3, UR4 ;  /* 0x0000000400037d08 */ /* 0x002e620008001c00 */
[----:B------:R-:W-:-:S04]  /*00b0*/  UIADD3 UR4, UPT, UPT, UR4, -0x3500000, URZ ;  /* 0xfcb0000004047890 */ /* 0x000fc8000fffe0ff */
[----:B------:R-:W-:Y:S02]  /*00c0*/  UISETP.GE.U32.AND UP0, UPT, UR4, 0x7ca00000, UPT ;  /* 0x7ca000000400788c */ /* 0x000fe4000bf06070 */
[----:B------:R-:W-:-:S06]  /*00d0*/  IMAD.U32 R2, RZ, RZ, UR4 ;  /* 0x00000004ff027e24 */ /* 0x000fcc000f8e00ff */
[----:B-1----:R-:W-:Y:S01]  /*00e0*/  DMUL R4, R2, R2 ;  /* 0x0000000202047228 */ /* 0x002fe20000000000 */
[----:B---3--:R-:W-:-:S07]  /*00f0*/  IMAD R14, R11, UR8, R14 ;  /* 0x000000080b0e7c24 */ /* 0x008fce000f8e020e */
[----:B--2---:R-:W-:-:S08]  /*0100*/  DFMA R4, -R4, R20, 1 ;  /* 0x3ff000000404742b */ /* 0x004fd00000000114 */
[----:B------:R-:W-:Y:S02]  /*0110*/  DFMA R6, R4, R6, 0.5 ;  /* 0x3fe000000406742b */ /* 0x000fe40000000006 */
[----:B------:R-:W-:-:S08]  /*0120*/  DMUL R4, R2, R4 ;  /* 0x0000000402047228 */ /* 0x000fd00000000000 */
[----:B------:R-:W-:Y:S02]  /*0130*/  DFMA R28, R6, R4, R2 ;  /* 0x00000004061c722b */ /* 0x000fe40000000002 */
[----:B0-----:R-:W-:-:S06]  /*0140*/  DADD R2, R8, R8 ;  /* 0x0000000008027229 */ /* 0x001fcc0000000008 */
[----:B------:R-:W-:Y:S02]  /*0150*/  DMUL R30, R28, R20 ;  /* 0x000000141c1e7228 */ /* 0x000fe40000000000 */
[----:B------:R-:W-:Y:S02]  /*0160*/  VIADD R5, R29, 0xfff00000 ;  /* 0xfff000001d057836 */ /* 0x000fe40000000000 */
[----:B------:R-:W-:-:S04]  /*0170*/  IMAD.MOV.U32 R4, RZ, RZ, R28 ;  /* 0x000000ffff047224 */ /* 0x000fc800078e001c */
[----:B------:R-:W-:-:S08]  /*0180*/  DFMA R20, R30, -R30, R20 ;  /* 0x8000001e1e14722b */ /* 0x000fd00000000014 */
[----:B------:R-:W-:Y:S01]  /*0190*/  DFMA R6, R20, R4, R30 ;  /* 0x000000041406722b */ /* 0x000fe2000000001e */
[----:B------:R-:W-:Y:S10]  /*01a0*/  BRA.U !UP0, `(.L_x_0) ;  /* 0x0000000108247547 */ /* 0x000ff4000b800000 */
[----:B------:R-:W0:Y:S01]  /*01b0*/  LDCU.64 UR6, c[0x0][0x3a0] ;  /* 0x00007400ff0677ac */ /* 0x000e220008000a00 */
[----:B------:R-:W-:Y:S01]  /*01c0*/  IMAD.MOV.U32 R29, RZ, RZ, R5 ;  /* 0x000000ffff1d7224 */ /* 0x000fe200078e0005 */
[----:B------:R-:W-:Y:S01]  /*01d0*/  MOV R0, 0x220 ;  /* 0x0000022000007802 */ /* 0x000fe20000000f00 */
[----:B------:R-:W-:Y:S02]  /*01e0*/  IMAD.U32 R22, RZ, RZ, UR4 ;  /* 0x00000004ff167e24 */ /* 0x000fe4000f8e00ff */
[----:B0-----:R-:W-:Y:S02]  /*01f0*/  IMAD.U32 R8, RZ, RZ, UR6 ;  /* 0x00000006ff087e24 */ /* 0x001fe4000f8e00ff */
[----:B------:R-:W-:-:S07]  /*0200*/  IMAD.U32 R9, RZ, RZ, UR7 ;  /* 0x00000007ff097e24 */ /* 0x000fce000f8e00ff */
[----:B------:R-:W-:Y:S05]  /*0210*/  CALL.REL.NOINC `($__internal_1_$__cuda_sm20_dsqrt_rn_f64_mediumpath_v1) ;  /* 0x0000004000147944 */ /* 0x000fea0003c00000 */
[----:B------:R-:W-:Y:S02]  /*0220*/  IMAD.MOV.U32 R6, RZ, RZ, R20 ;  /* 0x000000ffff067224 */ /* 0x000fe400078e0014 */
[----:B------:R-:W-:-:S07]  /*0230*/  IMAD.MOV.U32 R7, RZ, RZ, R21 ;  /* 0x000000ffff077224 */ /* 0x000fce00078e0015 */
.L_x_0:
[----:B------:R-:W0:Y:S01]  /*0240*/  MUFU.RCP64H R5, R7 ;  /* 0x0000000700057308 */ /* 0x000e220000001800 */
[----:B------:R-:W-:Y:S01]  /*0250*/  IMAD.MOV.U32 R4, RZ, RZ, 0x1 ;  /* 0x00000001ff047424 */ /* 0x000fe200078e00ff */
[----:B------:R-:W-:Y:S01]  /*0260*/  FSETP.GEU.AND P1, PT, |R3|, 6.5827683646048100446e-37, PT ;  /* 0x036000000300780b */ /* 0x000fe20003f2e200 */
[----:B------:R-:W-:Y:S04]  /*0270*/  BSSY.RECONVERGENT B0, `(.L_x_1) ;  /* 0x0000014000007945 */ /* 0x000fe80003800200 */
[----:B0-----:R-:W-:-:S08]  /*0280*/  DFMA R8, R4, -R6, 1 ;  /* 0x3ff000000408742b */ /* 0x001fd00000000806 */
[----:B------:R-:W-:-:S08]  /*0290*/  DFMA R8, R8, R8, R8 ;  /* 0x000000080808722b */ /* 0x000fd00000000008 */
[----:B------:R-:W-:-:S08]  /*02a0*/  DFMA R8, R4, R8, R4 ;  /* 0x000000080408722b */ /* 0x000fd00000000004 */
[----:B------:R-:W-:-:S08]  /*02b0*/  DFMA R4, R8, -R6, 1 ;  /* 0x3ff000000804742b */ /* 0x000fd00000000806 */
[----:B------:R-:W-:-:S08]  /*02c0*/  DFMA R4, R8, R4, R8 ;  /* 0x000000040804722b */ /* 0x000fd00000000008 */
[----:B------:R-:W-:-:S08]  /*02d0*/  DMUL R8, R2, R4 ;  /* 0x0000000402087228 */ /* 0x000fd00000000000 */
[----:B------:R-:W-:-:S08]  /*02e0*/  DFMA R10, R8, -R6, R2 ;  /* 0x80000006080a722b */ /* 0x000fd00000000002 */
[----:B------:R-:W-:-:S10]  /*02f0*/  DFMA R4, R4, R10, R8 ;  /* 0x0000000a0404722b */ /* 0x000fd40000000008 */
[----:B------:R-:W-:-:S05]  /*0300*/  FFMA R0, RZ, R7, R5 ;  /* 0x00000007ff007223 */ /* 0x000fca0000000005 */
[----:B------:R-:W-:-:S13]  /*0310*/  FSETP.GT.AND P0, PT, |R0|, 1.469367938527859385e-39, PT ;  /* 0x001000000000780b */ /* 0x000fda0003f04200 */
[----:B------:R-:W-:Y:S05]  /*0320*/  @P0 BRA P1, `(.L_x_2) ;  /* 0x0000000000200947 */ /* 0x000fea0000800000 */
[----:B------:R-:W-:Y:S01]  /*0330*/  IMAD.MOV.U32 R12, RZ, RZ, R2 ;  /* 0x000000ffff0c7224 */ /* 0x000fe200078e0002 */
[----:B------:R-:W-:Y:S01]  /*0340*/  MOV R16, 0x390 ;  /* 0x0000039000107802 */ /* 0x000fe20000000f00 */
[----:B------:R-:W-:Y:S02]  /*0350*/  IMAD.MOV.U32 R13, RZ, RZ, R3 ;  /* 0x000000ffff0d7224 */ /* 0x000fe400078e0003 */
[----:B------:R-:W-:Y:S02]  /*0360*/  IMAD.MOV.U32 R10, RZ, RZ, R6 ;  /* 0x000000ffff0a7224 */ /* 0x000fe400078e0006 */
[----:B------:R-:W-:-:S07]  /*0370*/  IMAD.MOV.U32 R11, RZ, RZ, R7 ;  /* 0x000000ffff0b7224 */ /* 0x000fce00078e0007 */
[----:B------:R-:W-:Y:S05]  /*0380*/  CALL.REL.NOINC `($__internal_0_$__cuda_sm20_div_rn_f64_full) ;  /* 0x0000003800487944 */ /* 0x000fea0003c00000 */
[----:B------:R-:W-:Y:S02]  /*0390*/  IMAD.MOV.U32 R4, RZ, RZ, R6 ;  /* 0x000000ffff047224 */ /* 0x000fe400078e0006 */
[----:B------:R-:W-:-:S07]  /*03a0*/  IMAD.MOV.U32 R5, RZ, RZ, R7 ;  /* 0x000000ffff057224 */ /* 0x000fce00078e0007 */
.L_x_2:
[----:B------:R-:W-:Y:S05]  /*03b0*/  BSYNC.RECONVERGENT B0 ;  /* 0x0000000000007941 */ /* 0x000fea0003800200 */
.L_x_1:
[----:B------:R-:W-:Y:S01]  /*03c0*/  IMAD.MOV.U32 R6, RZ, RZ, 0x2abc4dd5 ;  /* 0x2abc4dd5ff067424 */ /* 0x000fe200078e00ff */
[----:B------:R-:W0:Y:S01]  /*03d0*/  LDCU.64 UR4, c[0x0][0x3a8] ;  /* 0x00007500ff0477ac */ /* 0x000e220008000a00 */
[----:B------:R-:W-:Y:S01]  /*03e0*/  IMAD.MOV.U32 R7, RZ, RZ, 0x58213ed2 ;  /* 0x58213ed2ff077424 */ /* 0x000fe200078e00ff */
[----:B------:R-:W-:Y:S01]  /*03f0*/  ISETP.NE.AND P0, PT, R14, RZ, PT ;  /* 0x000000ff0e00720c */ /* 0x000fe20003f05270 */
[----:B------:R-:W-:Y:S01]  /*0400*/  IMAD.MOV.U32 R10, RZ, RZ, 0x455f2458 ;  /* 0x455f2458ff0a7424 */ /* 0x000fe200078e00ff */
[----:B------:R-:W1:Y:S01]  /*0410*/  LDCU.64 UR6, c[0x0][0x358] ;  /* 0x00006b00ff0677ac */ /* 0x000e620008000a00 */
[----:B------:R-:W-:Y:S01]  /*0420*/  IMAD.MOV.U32 R11, RZ, RZ, -0x75bd8fc ;  /* 0xf8a42704ff0b7424 */ /* 0x000fe200078e00ff */
[----:B------:R2:W-:Y:S01]  /*0430*/  STL.64 [R1], R6 ;  /* 0x0000000601007387 */ /* 0x0005e20000100a00 */
[----:B------:R-:W-:Y:S01]  /*0440*/  IMAD.MOV.U32 R12, RZ, RZ, -0x23270784 ;  /* 0xdcd8f87cff0c7424 */ /* 0x000fe200078e00ff */
[----:B------:R-:W-:Y:S01]  /*0450*/  BSSY.RECONVERGENT B0, `(.L_x_3) ;  /* 0x0000260000007945 */ /* 0x000fe20003800200 */
[----:B------:R-:W-:Y:S01]  /*0460*/  IMAD.MOV.U32 R13, RZ, RZ, 0x511db0d6 ;  /* 0x511db0d6ff0d7424 */ /* 0x000fe200078e00ff */
[----:B------:R2:W-:Y:S01]  /*0470*/  STL.64 [R1+0x8], R10 ;  /* 0x0000080a01007387 */ /* 0x0005e20000100a00 */
[----:B------:R-:W-:-:S02]  /*0480*/  IMAD.MOV.U32 R0, RZ, RZ, 0x58213ed2 ;  /* 0x58213ed2ff007424 */ /* 0x000fc400078e00ff */
[----:B------:R-:W-:Y:S01]  /*0490*/  IMAD.MOV.U32 R9, RZ, RZ, -0x75bd8fc ;  /* 0xf8a42704ff097424 */ /* 0x000fe200078e00ff */
[----:B------:R2:W-:Y:S01]  /*04a0*/  STL.64 [R1+0x10], R12 ;  /* 0x0000100c01007387 */ /* 0x0005e20000100a00 */
[----:B------:R-:W-:Y:S02]  /*04b0*/  IMAD.MOV.U32 R8, RZ, RZ, 0x455f2458 ;  /* 0x455f2458ff087424 */ /* 0x000fe400078e00ff */
[----:B------:R-:W-:Y:S01]  /*04c0*/  IMAD.MOV.U32 R3, RZ, RZ, 0x511db0d6 ;  /* 0x511db0d6ff037424 */ /* 0x000fe200078e00ff */
[----:B0-----:R-:W-:Y:S01]  /*04d0*/  DMUL R4, R4, UR4 ;  /* 0x0000000404047c28 */ /* 0x001fe20008000000 */
[----:B------:R-:W-:Y:S01]  /*04e0*/  IMAD.MOV.U32 R2, RZ, RZ, -0x23270784 ;  /* 0xdcd8f87cff027424 */ /* 0x000fe200078e00ff */
[----:B------:R-:W-:Y:S09]  /*04f0*/  @!P0 BRA `(.L_x_4) ;  /* 0x0000002400548947 */ /* 0x000ff20003800000 */
[--C-:B--2---:R-:W-:Y:S01]  /*0500*/  SHF.R.S32.HI R12, RZ, 0x1f, R14.reuse ;  /* 0x0000001fff0c7819 */ /* 0x104fe2000001140e */
[----:B------:R-:W-:Y:S02]  /*0510*/  IMAD.MOV.U32 R13, RZ, RZ, R14 ;  /* 0x000000ffff0d7224 */ /* 0x000fe400078e000e */
[----:B------:R-:W-:Y:S02]  /*0520*/  IMAD.MOV.U32 R15, RZ, RZ, RZ ;  /* 0x000000ffff0f7224 */ /* 0x000fe400078e00ff */
[----:B------:R-:W-:Y:S02]  /*0530*/  IMAD.MOV.U32 R0, RZ, RZ, 0x58213ed2 ;  /* 0x58213ed2ff007424 */ /* 0x000fe400078e00ff */
[----:B------:R-:W-:Y:S02]  /*0540*/  IMAD.MOV.U32 R8, RZ, RZ, 0x455f2458 ;  /* 0x455f2458ff087424 */ /* 0x000fe400078e00ff */
[----:B------:R-:W-:Y:S02]  /*0550*/  IMAD.MOV.U32 R9, RZ, RZ, -0x75bd8fc ;  /* 0xf8a42704ff097424 */ /* 0x000fe400078e00ff */
[----:B------:R-:W-:-:S02]  /*0560*/  IMAD.MOV.U32 R2, RZ, RZ, -0x23270784 ;  /* 0xdcd8f87cff027424 */ /* 0x000fc400078e00ff */
[----:B------:R-:W-:-:S07]  /*0570*/  IMAD.MOV.U32 R3, RZ, RZ, 0x511db0d6 ;  /* 0x511db0d6ff037424 */ /* 0x000fce00078e00ff */
.L_x_13:
[----:B------:R-:W-:Y:S01]  /*0580*/  LOP3.LUT R28, R13, 0x3, RZ, 0xc0, !PT ;  /* 0x000000030d1c7812 */ /* 0x000fe200078ec0ff */
[----:B------:R-:W-:Y:S03]  /*0590*/  BSSY.RECONVERGENT B1, `(.L_x_5) ;  /* 0x0000245000017945 */ /* 0x000fe60003800200 */
[----:B------:R-:W-:-:S04]  /*05a0*/  ISETP.NE.U32.AND P0, PT, R28, RZ, PT ;  /* 0x000000ff1c00720c */ /* 0x000fc80003f05070 */
[----:B------:R-:W-:-:S13]  /*05b0*/  ISETP.NE.AND.EX P0, PT, RZ, RZ, PT, P0 ;  /* 0x000000ffff00720c */ /* 0x000fda0003f05300 */
[----:B0-23--:R-:W-:Y:S05]  /*05c0*/  @!P0 BRA `(.L_x_6) ;  /* 0x0000002400048947 */ /* 0x00dfea0003800000 */
[----:B------:R-:W0:Y:S01]  /*05d0*/  LDC.64 R6, c[0x4][RZ] ;  /* 0x01000000ff067b82 */ /* 0x000e220000000a00 */
[----:B------:R-:W-:Y:S01]  /*05e0*/  IMAD.MOV.U32 R0, RZ, RZ, RZ ;  /* 0x000000ffff007224 */ /* 0x000fe200078e00ff */
[----:B------:R-:W-:Y:S01]  /*05f0*/  CS2R R2, SRZ ;  /* 0x0000000000027805 */ /* 0x000fe2000001ff00 */
[----:B------:R-:W-:Y:S01]  /*0600*/  IMAD.MOV.U32 R16, RZ, RZ, RZ ;  /* 0x000000ffff107224 */ /* 0x000fe200078e00ff */
[----:B------:R-:W-:Y:S01]  /*0610*/  CS2R R8, SRZ ;  /* 0x0000000000087805 */ /* 0x000fe2000001ff00 */
[----:B0-----:R-:W-:-:S07]  /*0620*/  IMAD.WIDE.U32 R6, R15, 0xc80, R6 ;  /* 0x00000c800f067825 */ /* 0x001fce00078e0006 */
.L_x_8:
[----:B------:R-:W-:-:S06]  /*0630*/  IMAD R17, R16, 0x4, R1 ;  /* 0x0000000410117824 */ /* 0x000fcc00078e0201 */
[----:B------:R-:W5:Y:S01]  /*0640*/  LDL R17, [R17+0x4] ;  /* 0x0000040011117983 */ /* 0x000f620000100800 */
[----:B------:R-:W-:Y:S01]  /*0650*/  IMAD.SHL.U32 R18, R16, 0x20, RZ ;  /* 0x0000002010127824 */ /* 0x000fe200078e00ff */
[----:B------:R-:W-:-:S06]  /*0660*/  UMOV UR4, URZ ;  /* 0x000000ff00047c82 */ /* 0x000fcc0008000000 */
.L_x_7:
[----:B-----5:R-:W-:Y:S01]  /*0670*/  SHF.R.U32.HI R30, RZ, UR4, R17 ;  /* 0x00000004ff1e7c19 */ /* 0x020fe20008011611 */
[----:B------:R-:W-:-:S03]  /*0680*/  VIADD R10, R18, UR4 ;  /* 0x00000004120a7c36 */ /* 0x000fc60008000000 */
[----:B------:R-:W-:-:S04]  /*0690*/  LOP3.LUT R11, R30, 0x1, RZ, 0xc0, !PT ;  /* 0x000000011e0b7812 */ /* 0x000fc800078ec0ff */
[----:B------:R-:W-:Y:S01]  /*06a0*/  ISETP.NE.U32.AND P0, PT, R11, 0x1, PT ;  /* 0x000000010b00780c */ /* 0x000fe20003f05070 */
[----:B------:R-:W-:-:S04]  /*06b0*/  IMAD R11, R10, 0x5, RZ ;  /* 0x000000050a0b7824 */ /* 0x000fc800078e02ff */
[----:B------:R-:W-:-:S08]  /*06c0*/  IMAD.WIDE.U32 R10, R11, 0x4, R6 ;  /* 0x000000040b0a7825 */ /* 0x000fd000078e0006 */
[----:B-1----:R-:W2:Y:S01]  /*06d0*/  @!P0 LDG.E R19, desc[UR6][R10.64] ;  /* 0x000000060a138981 */ /* 0x002ea2000c1e1900 */
[----:B------:R-:W-:-:S03]  /*06e0*/  R2P PR, R30, 0x7e ;  /* 0x0000007e1e007804 */ /* 0x000fc60000000000 */
[----:B------:R-:W3:Y:S04]  /*06f0*/  @!P0 LDG.E R21, desc[UR6][R10.64+0x4] ;  /* 0x000004060a158981 */ /* 0x000ee8000c1e1900 */
[----:B------:R-:W4:Y:S04]  /*0700*/  @!P0 LDG.E R20, desc[UR6][R10.64+0x8] ;  /* 0x000008060a148981 */ /* 0x000f28000c1e1900 */
[----:B------:R-:W4:Y:S04]  /*0710*/  @!P0 LDG.E R22, desc[UR6][R10.64+0x10] ;  /* 0x000010060a168981 */ /* 0x000f28000c1e1900 */
[----:B------:R-:W4:Y:S04]  /*0720*/  @P1 LDG.E R25, desc[UR6][R10.64+0x14] ;  /* 0x000014060a191981 */ /* 0x000f28000c1e1900 */
[----:B------:R-:W4:Y:S04]  /*0730*/  @P1 LDG.E R24, desc[UR6][R10.64+0x1c] ;  /* 0x00001c060a181981 */ /* 0x000f28000c1e1900 */
[----:B------:R-:W4:Y:S04]  /*0740*/  @P2 LDG.E R27, desc[UR6][R10.64+0x28] ;  /* 0x000028060a1b2981 */ /* 0x000f28000c1e1900 */
[----:B------:R-:W4:Y:S04]  /*0750*/  @!P0 LDG.E R23, desc[UR6][R10.64+0xc] ;  /* 0x00000c060a178981 */ /* 0x000f28000c1e1900 */
[----:B------:R-:W4:Y:S04]  /*0760*/  @P1 LDG.E R26, desc[UR6][R10.64+0x24] ;  /* 0x000024060a1a1981 */ /* 0x000f28000c1e1900 */
[----:B------:R-:W4:Y:S04]  /*0770*/  @P3 LDG.E R29, desc[UR6][R10.64+0x3c] ;  /* 0x00003c060a1d3981 */ /* 0x000f28000c1e1900 */
[----:B------:R-:W4:Y:S04]  /*0780*/  @P4 LDG.E R31, desc[UR6][R10.64+0x50] ;  /* 0x000050060a1f4981 */ /* 0x000f28000c1e1900 */
[----:B------:R-:W4:Y:S04]  /*0790*/  @P4 LDG.E R32, desc[UR6][R10.64+0x58] ;  /* 0x000058060a204981 */ /* 0x000f28000c1e1900 */
[----:B------:R-:W4:Y:S04]  /*07a0*/  @P5 LDG.E R33, desc[UR6][R10.64+0x64] ;  /* 0x000064060a215981 */ /* 0x000f28000c1e1900 */
[----:B------:R-:W4:Y:S01]  /*07b0*/  @P6 LDG.E R35, desc[UR6][R10.64+0x78] ;  /* 0x000078060a236981 */ /* 0x000f22000c1e1900 */
[----:B--2---:R-:W-:-:S03]  /*07c0*/  @!P0 LOP3.LUT R0, R0, R19, RZ, 0x3c, !PT ;  /* 0x0000001300008212 */ /* 0x004fc600078e3cff */
[----:B------:R-:W2:Y:S01]  /*07d0*/  @P1 LDG.E R19, desc[UR6][R10.64+0x18] ;  /* 0x000018060a131981 */ /* 0x000ea2000c1e1900 */
[----:B---3--:R-:W-:-:S03]  /*07e0*/  @!P0 LOP3.LUT R8, R8, R21, RZ, 0x3c, !PT ;  /* 0x0000001508088212 */ /* 0x008fc600078e3cff */
[----:B------:R-:W3:Y:S01]  /*07f0*/  @P2 LDG.E R21, desc[UR6][R10.64+0x2c] ;  /* 0x00002c060a152981 */ /* 0x000ee2000c1e1900 */
[----:B----4-:R-:W-:-:S03]  /*0800*/  @!P0 LOP3.LUT R9, R9, R20, RZ, 0x3c, !PT ;  /* 0x0000001409098212 */ /* 0x010fc600078e3cff */
[----:B------:R-:W4:Y:S01]  /*0810*/  @P2 LDG.E R20, desc[UR6][R10.64+0x30] ;  /* 0x000030060a142981 */ /* 0x000f22000c1e1900 */
[----:B------:R-:W-:-:S03]  /*0820*/  @!P0 LOP3.LUT R3, R3, R22, RZ, 0x3c, !PT ;  /* 0x0000001603038212 */ /* 0x000fc600078e3cff */
[----:B------:R-:W3:Y:S01]  /*0830*/  @P2 LDG.E R22, desc[UR6][R10.64+0x38] ;  /* 0x000038060a162981 */ /* 0x000ee2000c1e1900 */
[----:B------:R-:W-:-:S03]  /*0840*/  @P1 LOP3.LUT R0, R0, R25, RZ, 0x3c, !PT ;  /* 0x0000001900001212 */ /* 0x000fc600078e3cff */
[----:B------:R-:W3:Y:S01]  /*0850*/  @P3 LDG.E R25, desc[UR6][R10.64+0x40] ;  /* 0x000040060a193981 */ /* 0x000ee2000c1e1900 */
[----:B------:R-:W-:-:S03]  /*0860*/  @P1 LOP3.LUT R9, R9, R24, RZ, 0x3c, !PT ;  /* 0x0000001809091212 */ /* 0x000fc600078e3cff */
[----:B------:R-:W3:Y:S01]  /*0870*/  @P3 LDG.E R24, desc[UR6][R10.64+0x44] ;  /* 0x000044060a183981 */ /* 0x000ee2000c1e1900 */
[----:B------:R-:W-:-:S03]  /*0880*/  @P2 LOP3.LUT R0, R0, R27, RZ, 0x3c, !PT ;  /* 0x0000001b00002212 */ /* 0x000fc600078e3cff */
[----:B------:R-:W3:Y:S01]  /*0890*/  @P3 LDG.E R27, desc[UR6][R10.64+0x48] ;  /* 0x000048060a1b3981 */ /* 0x000ee2000c1e1900 */
[----:B------:R-:W-:-:S03]  /*08a0*/  @!P0 LOP3.LUT R2, R2, R23, RZ, 0x3c, !PT ;  /* 0x0000001702028212 */ /* 0x000fc600078e3cff */
[----:B------:R-:W3:Y:S01]  /*08b0*/  @P2 LDG.E R23, desc[UR6][R10.64+0x34] ;  /* 0x000034060a172981 */ /* 0x000ee2000c1e1900 */
[----:B------:R-:W-:-:S03]  /*08c0*/  @P1 LOP3.LUT R3, R3, R26, RZ, 0x3c, !PT ;  /* 0x0000001a03031212 */ /* 0x000fc600078e3cff */
[----:B------:R-:W3:Y:S01]  /*08d0*/  @P3 LDG.E R26, desc[UR6][R10.64+0x4c] ;  /* 0x00004c060a1a3981 */ /* 0x000ee2000c1e1900 */
[----:B------:R-:W-:-:S03]  /*08e0*/  @P3 LOP3.LUT R0, R0, R29, RZ, 0x3c, !PT ;  /* 0x0000001d00003212 */ /* 0x000fc600078e3cff */
[----:B------:R-:W3:Y:S01]  /*08f0*/  @P4 LDG.E R29, desc[UR6][R10.64+0x54] ;  /* 0x000054060a1d4981 */ /* 0x000ee2000c1e1900 */
[----:B--2---:R-:W-:-:S03]  /*0900*/  @P1 LOP3.LUT R8, R8, R19, RZ, 0x3c, !PT ;  /* 0x0000001308081212 */ /* 0x004fc600078e3cff */
[----:B------:R-:W2:Y:S01]  /*0910*/  @P1 LDG.E R19, desc[UR6][R10.64+0x20] ;  /* 0x000020060a131981 */ /* 0x000ea2000c1e1900 */
[----:B------:R-:W-:Y:S02]  /*0920*/  @P4 LOP3.LUT R0, R0, R31, RZ, 0x3c, !PT ;  /* 0x0000001f00004212 */ /* 0x000fe400078e3cff */
[----:B------:R-:W-:Y:S01]  /*0930*/  LOP3.LUT P0, RZ, R30, 0x80, RZ, 0xc0, !PT ;  /* 0x000000801eff7812 */ /* 0x000fe2000780c0ff */
[----:B------:R-:W2:Y:S01]  /*0940*/  @P4 LDG.E R31, desc[UR6][R10.64+0x5c] ;  /* 0x00005c060a1f4981 */ /* 0x000ea2000c1e1900 */
[----:B----4-:R-:W-:-:S03]  /*0950*/  @P2 LOP3.LUT R9, R9, R20, RZ, 0x3c, !PT ;  /* 0x0000001409092212 */ /* 0x010fc600078e3cff */
[----:B------:R-:W4:Y:S01]  /*0960*/  @P4 LDG.E R20, desc[UR6][R10.64+0x60] ;  /* 0x000060060a144981 */ /* 0x000f22000c1e1900 */
[----:B---3--:R-:W-:Y:S02]  /*0970*/  @P2 LOP3.LUT R8, R8, R21, RZ, 0x3c, !PT ;  /* 0x0000001508082212 */ /* 0x008fe400078e3cff */
[----:B------:R-:W-:Y:S01]  /*0980*/  @P2 LOP3.LUT R3, R3, R22, RZ, 0x3c, !PT ;  /* 0x0000001603032212 */ /* 0x000fe200078e3cff */
[----:B------:R-:W3:Y:S04]  /*0990*/  @P5 LDG.E R21, desc[UR6][R10.64+0x70] ;  /* 0x000070060a155981 */ /* 0x000ee8000c1e1900 */
[----:B------:R-:W3:Y:S01]  /*09a0*/  @P5 LDG.E R22, desc[UR6][R10.64+0x6c] ;  /* 0x00006c060a165981 */ /* 0x000ee2000c1e1900 */
[----:B------:R-:W-:-:S03]  /*09b0*/  @P3 LOP3.LUT R9, R9, R24, RZ, 0x3c, !PT ;  /* 0x0000001809093212 */ /* 0x000fc600078e3cff */
[----:B------:R-:W3:Y:S01]  /*09c0*/  @P5 LDG.E R24, desc[UR6][R10.64+0x74] ;  /* 0x000074060a185981 */ /* 0x000ee2000c1e1900 */
[----:B------:R-:W-:Y:S02]  /*09d0*/  @P3 LOP3.LUT R8, R8, R25, RZ, 0x3c, !PT ;  /* 0x0000001908083212 */ /* 0x000fe400078e3cff */
[----:B------:R-:W-:Y:S01]  /*09e0*/  @P4 LOP3.LUT R9, R9, R32, RZ, 0x3c, !PT ;  /* 0x0000002009094212 */ /* 0x000fe200078e3cff */
[----:B------:R-:W3:Y:S01]  /*09f0*/  @P6 LDG.E R25, desc[UR6][R10.64+0x84] ;  /* 0x000084060a196981 */ /* 0x000ee2000c1e1900 */
[----:B------:R-:W-:-:S03]  /*0a00*/  @P5 LOP3.LUT R0, R0, R33, RZ, 0x3c, !PT ;  /* 0x0000002100005212 */ /* 0x000fc600078e3cff */
[----:B------:R-:W3:Y:S01]  /*0a10*/  @P6 LDG.E R32, desc[UR6][R10.64+0x88] ;  /* 0x000088060a206981 */ /* 0x000ee2000c1e1900 */
[----:B------:R-:W-:-:S03]  /*0a20*/  @P3 LOP3.LUT R3, R3, R26, RZ, 0x3c, !PT ;  /* 0x0000001a03033212 */ /* 0x000fc600078e3cff */
[----:B------:R-:W3:Y:S01]  /*0a30*/  @P6 LDG.E R26, desc[UR6][R10.64+0x80] ;  /* 0x000080060a1a6981 */ /* 0x000ee2000c1e1900 */
[----:B------:R-:W-:-:S03]  /*0a40*/  @P4 LOP3.LUT R8, R8, R29, RZ, 0x3c, !PT ;  /* 0x0000001d08084212 */ /* 0x000fc600078e3cff */
[----:B------:R-:W3:Y:S04]  /*0a50*/  @P0 LDG.E R33, desc[UR6][R10.64+0x8c] ;  /* 0x00008c060a210981 */ /* 0x000ee8000c1e1900 */
[----:B------:R-:W3:Y:S04]  /*0a60*/  @P0 LDG.E R34, desc[UR6][R10.64+0x94] ;  /* 0x000094060a220981 */ /* 0x000ee8000c1e1900 */
[----:B------:R-:W3:Y:S04]  /*0a70*/  @P0 LDG.E R29, desc[UR6][R10.64+0x98] ;  /* 0x000098060a1d0981 */ /* 0x000ee8000c1e1900 */
[----:B------:R-:W3:Y:S01]  /*0a80*/  @P0 LDG.E R36, desc[UR6][R10.64+0x9c] ;  /* 0x00009c060a240981 */ /* 0x000ee2000c1e1900 */
[----:B--2---:R-:W-:-:S03]  /*0a90*/  @P1 LOP3.LUT R2, R2, R19, RZ, 0x3c, !PT ;  /* 0x0000001302021212 */ /* 0x004fc600078e3cff */
[----:B------:R-:W2:Y:S01]  /*0aa0*/  @P5 LDG.E R19, desc[UR6][R10.64+0x68] ;  /* 0x000068060a135981 */ /* 0x000ea2000c1e1900 */
[----:B------:R-:W-:-:S03]  /*0ab0*/  @P2 LOP3.LUT R2, R2, R23, RZ, 0x3c, !PT ;  /* 0x0000001702022212 */ /* 0x000fc600078e3cff */
[----:B------:R-:W2:Y:S01]  /*0ac0*/  @P6 LDG.E R23, desc[UR6][R10.64+0x7c] ;  /* 0x00007c060a176981 */ /* 0x000ea2000c1e1900 */
[----:B------:R-:W-:-:S03]  /*0ad0*/  @P3 LOP3.LUT R2, R2, R27, RZ, 0x3c, !PT ;  /* 0x0000001b02023212 */ /* 0x000fc600078e3cff */
[----:B------:R-:W2:Y:S01]  /*0ae0*/  @P0 LDG.E R27, desc[UR6][R10.64+0x90] ;  /* 0x000090060a1b0981 */ /* 0x000ea2000c1e1900 */
[----:B----4-:R-:W-:Y:S02]  /*0af0*/  @P4 LOP3.LUT R3, R3, R20, RZ, 0x3c, !PT ;  /* 0x0000001403034212 */ /* 0x010fe400078e3cff */
[----:B------:R-:W-:Y:S02]  /*0b00*/  @P4 LOP3.LUT R2, R2, R31, RZ, 0x3c, !PT ;  /* 0x0000001f02024212 */ /* 0x000fe400078e3cff */
[----:B---3--:R-:W-:Y:S02]  /*0b10*/  @P5 LOP3.LUT R9, R9, R22, RZ, 0x3c, !PT ;  /* 0x0000001609095212 */ /* 0x008fe400078e3cff */
[----:B------:R-:W-:Y:S02]  /*0b20*/  @P5 LOP3.LUT R2, R2, R21, RZ, 0x3c, !PT ;  /* 0x0000001502025212 */ /* 0x000fe400078e3cff */
[----:B------:R-:W-:Y:S02]  /*0b30*/  @P5 LOP3.LUT R3, R3, R24, RZ, 0x3c, !PT ;  /* 0x0000001803035212 */ /* 0x000fe400078e3cff */
[----:B------:R-:W-:-:S02]  /*0b40*/  @P6 LOP3.LUT R0, R0, R35, RZ, 0x3c, !PT ;  /* 0x0000002300006212 */ /* 0x000fc400078e3cff */
[----:B------:R-:W-:Y:S02]  /*0b50*/  @P6 LOP3.LUT R2, R2, R25, RZ, 0x3c, !PT ;  /* 0x0000001902026212 */ /* 0x000fe400078e3cff */
[----:B------:R-:W-:Y:S02]  /*0b60*/  @P6 LOP3.LUT R3, R3, R32, RZ, 0x3c, !PT ;  /* 0x0000002003036212 */ /* 0x000fe400078e3cff */
[----:B------:R-:W-:Y:S02]  /*0b70*/  @P6 LOP3.LUT R9, R9, R26, RZ, 0x3c, !PT ;  /* 0x0000001a09096212 */ /* 0x000fe400078e3cff */
[----:B------:R-:W-:Y:S02]  /*0b80*/  @P0 LOP3.LUT R0, R0, R33, RZ, 0x3c, !PT ;  /* 0x0000002100000212 */ /* 0x000fe400078e3cff */
[----:B------:R-:W-:Y:S02]  /*0b90*/  @P0 LOP3.LUT R9, R9, R34, RZ, 0x3c, !PT ;  /* 0x0000002209090212 */ /* 0x000fe400078e3cff */
[----:B------:R-:W-:-:S02]  /*0ba0*/  @P0 LOP3.LUT R2, R2, R29, RZ, 0x3c, !PT ;  /* 0x0000001d02020212 */ /* 0x000fc400078e3cff */
[----:B------:R-:W-:Y:S02]  /*0bb0*/  @P0 LOP3.LUT R3, R3, R36, RZ, 0x3c, !PT ;  /* 0x0000002403030212 */ /* 0x000fe400078e3cff */
[----:B--2---:R-:W-:-:S04]  /*0bc0*/  @P5 LOP3.LUT R8, R8, R19, RZ, 0x3c, !PT ;  /* 0x0000001308085212 */ /* 0x004fc800078e3cff */
[----:B------:R-:W-:-:S04]  /*0bd0*/  @P6 LOP3.LUT R8, R8, R23, RZ, 0x3c, !PT ;  /* 0x0000001708086212 */ /* 0x000fc800078e3cff */
[----:B------:R-:W-:Y:S02]  /*0be0*/  @P0 LOP3.LUT R8, R8, R27, RZ, 0x3c, !PT ;  /* 0x0000001b08080212 */ /* 0x000fe400078e3cff */
[----:B------:R-:W-:-:S13]  /*0bf0*/  R2P PR, R30.B1, 0x7f ;  /* 0x0000007f1e007804 */ /* 0x000fda0000001000 */
[----:B------:R-:W2:Y:S04]  /*0c00*/  @P0 LDG.E R19, desc[UR6][R10.64+0xa0] ;  /* 0x0000a0060a130981 */ /* 0x000ea8000c1e1900 */
[----:B------:R-:W3:Y:S04]  /*0c10*/  @P0 LDG.E R20, desc[UR6][R10.64+0xa8] ;  /* 0x0000a8060a140981 */ /* 0x000ee8000c1e1900 */
[----:B------:R-:W4:Y:S04]  /*0c20*/  @P0 LDG.E R22, desc[UR6][R10.64+0xb0] ;  /* 0x0000b0060a160981 */ /* 0x000f28000c1e1900 */
        /* <DEDUP_REMOVED lines=10> */
[----:B------:R-:W4:Y:S01]  /*0cd0*/  @P6 LDG.E R35, desc[UR6][R10.64+0x118] ;  /* 0x000118060a236981 */ /* 0x000f22000c1e1900 */
[----:B--2---:R-:W-:-:S03]  /*0ce0*/  @P0 LOP3.LUT R0, R0, R19, RZ, 0x3c, !PT ;  /* 0x0000001300000212 */ /* 0x004fc600078e3cff */
[----:B------:R-:W2:Y:S01]  /*0cf0*/  @P1 LDG.E R19, desc[UR6][R10.64+0xb8] ;  /* 0x0000b8060a131981 */ /* 0x000ea2000c1e1900 */
[----:B---3--:R-:W-:-:S03]  /*0d00*/  @P0 LOP3.LUT R9, R9, R20, RZ, 0x3c, !PT ;  /* 0x0000001409090212 */ /* 0x008fc600078e3cff */
[----:B------:R-:W3:Y:S01]  /*0d10*/  @P1 LDG.E R20, desc[UR6][R10.64+0xbc] ;  /* 0x0000bc060a141981 */ /* 0x000ee2000c1e1900 */
[----:B----4-:R-:W-:-:S03]  /*0d20*/  @P0 LOP3.LUT R3, R3, R22, RZ, 0x3c, !PT ;  /* 0x0000001603030212 */ /* 0x010fc600078e3cff */
[----:B------:R-:W4:Y:S01]  /*0d30*/  @P1 LDG.E R22, desc[UR6][R10.64+0xc4] ;  /* 0x0000c4060a161981 */ /* 0x000f22000c1e1900 */
[----:B------:R-:W-:-:S03]  /*0d40*/  @P1 LOP3.LUT R0, R0, R25, RZ, 0x3c, !PT ;  /* 0x0000001900001212 */ /* 0x000fc600078e3cff */
[----:B------:R-:W4:Y:S01]  /*0d50*/  @P2 LDG.E R25, desc[UR6][R10.64+0xd4] ;  /* 0x0000d4060a192981 */ /* 0x000f22000c1e1900 */
[----:B------:R-:W-:-:S03]  /*0d60*/  @P0 LOP3.LUT R8, R8, R21, RZ, 0x3c, !PT ;  /* 0x0000001508080212 */ /* 0x000fc600078e3cff */
[----:B------:R-:W4:Y:S01]  /*0d70*/  @P1 LDG.E R21, desc[UR6][R10.64+0xc0] ;  /* 0x0000c0060a151981 */ /* 0x000f22000c1e1900 */
[----:B------:R-:W-:-:S03]  /*0d80*/  @P0 LOP3.LUT R2, R2, R23, RZ, 0x3c, !PT ;  /* 0x0000001702020212 */ /* 0x000fc600078e3cff */
[----:B------:R-:W4:Y:S01]  /*0d90*/  @P2 LDG.E R23, desc[UR6][R10.64+0xcc] ;  /* 0x0000cc060a172981 */ /* 0x000f22000c1e1900 */
[----:B------:R-:W-:Y:S02]  /*0da0*/  @P2 LOP3.LUT R0, R0, R27, RZ, 0x3c, !PT ;  /* 0x0000001b00002212 */ /* 0x000fe400078e3cff */
[----:B------:R-:W-:Y:S01]  /*0db0*/  LOP3.LUT P0, RZ, R30, 0x8000, RZ, 0xc0, !PT ;  /* 0x000080001eff7812 */ /* 0x000fe2000780c0ff */
[----:B------:R-:W4:Y:S01]  /*0dc0*/  @P3 LDG.E R27, desc[UR6][R10.64+0xe0] ;  /* 0x0000e0060a1b3981 */ /* 0x000f22000c1e1900 */
[----:B------:R-:W-:-:S03]  /*0dd0*/  @P3 LOP3.LUT R0, R0, R29, RZ, 0x3c, !PT ;  /* 0x0000001d00003212 */ /* 0x000fc600078e3cff */
[----:B------:R-:W4:Y:S01]  /*0de0*/  @P3 LDG.E R30, desc[UR6][R10.64+0xe4] ;  /* 0x0000e4060a1e3981 */ /* 0x000f22000c1e1900 */
[----:B------:R-:W-:-:S03]  /*0df0*/  @P4 LOP3.LUT R0, R0, R31, RZ, 0x3c, !PT ;  /* 0x0000001f00004212 */ /* 0x000fc600078e3cff */
        /* <DEDUP_REMOVED lines=11> */
[----:B------:R-:W-:Y:S02]  /*0eb0*/  @P2 LOP3.LUT R9, R9, R24, RZ, 0x3c, !PT ;  /* 0x0000001809092212 */ /* 0x000fe400078e3cff */
[----:B------:R-:W-:Y:S01]  /*0ec0*/  @P2 LOP3.LUT R3, R3, R26, RZ, 0x3c, !PT ;  /* 0x0000001a03032212 */ /* 0x000fe200078e3cff */
        /* <DEDUP_REMOVED lines=15> */
[----:B------:R-:W4:Y:S04]  /*0fc0*/  @P6 LDG.E R32, desc[UR6][R10.64+0x128] ;  /* 0x000128060a206981 */ /* 0x000f28000c1e1900 */
[----:B------:R-:W4:Y:S04]  /*0fd0*/  @P0 LDG.E R29, desc[UR6][R10.64+0x130] ;  /* 0x000130060a1d0981 */ /* 0x000f28000c1e1900 */
[----:B------:R-:W4:Y:S01]  /*0fe0*/  @P0 LDG.E R31, desc[UR6][R10.64+0x138] ;  /* 0x000138060a1f0981 */ /* 0x000f22000c1e1900 */
[----:B------:R-:W-:Y:S01]  /*0ff0*/  UIADD3 UR4, UPT, UPT, UR4, 0x10, URZ ;  /* 0x0000001004047890 */ /* 0x000fe2000fffe0ff */
[----:B------:R-:W-:-:S03]  /*1000*/  @P5 LOP3.LUT R0, R0, R33, RZ, 0x3c, !PT ;  /* 0x0000002100005212 */ /* 0x000fc600078e3cff */
[----:B------:R-:W-:Y:S01]  /*1010*/  UISETP.NE.AND UP0, UPT, UR4, 0x20, UPT ;  /* 0x000000200400788c */ /* 0x000fe2000bf05270 */
[----:B------:R-:W-:-:S04]  /*1020*/  @P6 LOP3.LUT R0, R0, R35, RZ, 0x3c, !PT ;  /* 0x0000002300006212 */ /* 0x000fc800078e3cff */
[----:B------:R-:W-:Y:S02]  /*1030*/  @P0 LOP3.LUT R0, R0, R37, RZ, 0x3c, !PT ;  /* 0x0000002500000212 */ /* 0x000fe400078e3cff */
[----:B--2---:R-:W-:Y:S02]  /*1040*/  @P4 LOP3.LUT R2, R2, R19, RZ, 0x3c, !PT ;  /* 0x0000001302024212 */ /* 0x004fe400078e3cff */
[----:B---3--:R-:W-:Y:S02]  /*1050*/  @P4 LOP3.LUT R9, R9, R20, RZ, 0x3c, !PT ;  /* 0x0000001409094212 */ /* 0x008fe400078e3cff */
[----:B----4-:R-:W-:Y:S02]  /*1060*/  @P4 LOP3.LUT R3, R3, R22, RZ, 0x3c, !PT ;  /* 0x0000001603034212 */ /* 0x010fe400078e3cff */
        /* <DEDUP_REMOVED lines=9> */
[----:B------:R-:W-:Y:S02]  /*1100*/  @P0 LOP3.LUT R8, R8, R29, RZ, 0x3c, !PT ;  /* 0x0000001d08080212 */ /* 0x000fe400078e3cff */
[----:B------:R-:W-:Y:S02]  /*1110*/  @P0 LOP3.LUT R3, R3, R36, RZ, 0x3c, !PT ;  /* 0x0000002403030212 */ /* 0x000fe400078e3cff */
[----:B------:R-:W-:Y:S01]  /*1120*/  @P0 LOP3.LUT R2, R2, R31, RZ, 0x3c, !PT ;  /* 0x0000001f02020212 */ /* 0x000fe200078e3cff */
[----:B------:R-:W-:Y:S06]  /*1130*/  BRA.U UP0, `(.L_x_7) ;  /* 0xfffffff5004c7547 */ /* 0x000fec000b83ffff */
[----:B------:R-:W-:-:S05]  /*1140*/  VIADD R16, R16, 0x1 ;  /* 0x0000000110107836 */ /* 0x000fca0000000000 */
[----:B------:R-:W-:-:S13]  /*1150*/  ISETP.NE.AND P0, PT, R16, 0x5, PT ;  /* 0x000000051000780c */ /* 0x000fda0003f05270 */
[----:B------:R-:W-:Y:S05]  /*1160*/  @P0 BRA `(.L_x_8) ;  /* 0xfffffff400300947 */ /* 0x000fea000383ffff */
[----:B------:R0:W-:Y:S01]  /*1170*/  STL [R1+0x4], R0 ;  /* 0x0000040001007387 */ /* 0x0001e20000100800 */
[----:B------:R-:W-:-:S03]  /*1180*/  ISETP.NE.U32.AND P0, PT, R28, 0x1, PT ;  /* 0x000000011c00780c */ /* 0x000fc60003f05070 */
[----:B------:R0:W-:Y:S01]  /*1190*/  STL.64 [R1+0x8], R8 ;  /* 0x0000080801007387 */ /* 0x0001e20000100a00 */
[----:B------:R-:W-:-:S03]  /*11a0*/  ISETP.NE.AND.EX P0, PT, RZ, RZ, PT, P0 ;  /* 0x000000ffff00720c */ /* 0x000fc60003f05300 */
[----:B------:R0:W-:Y:S10]  /*11b0*/  STL.64 [R1+0x10], R2 ;  /* 0x0000100201007387 */ /* 0x0001f40000100a00 */
[----:B------:R-:W-:Y:S05]  /*11c0*/  @!P0 BRA `(.L_x_6) ;  /* 0x0000001800048947 */ /* 0x000fea0003800000 */
[----:B------:R-:W-:Y:S01]  /*11d0*/  UMOV UR4, URZ ;  /* 0x000000ff00047c82 */ /* 0x000fe20008000000 */
[----:B------:R-:W-:Y:S01]  /*11e0*/  UMOV UR5, URZ ;  /* 0x000000ff00057c82 */ /* 0x000fe20008000000 */
[----:B0-----:R-:W-:Y:S02]  /*11f0*/  IMAD.MOV.U32 R0, RZ, RZ, RZ ;  /* 0x000000ffff007224 */ /* 0x001fe400078e00ff */
[----:B------:R-:W-:Y:S02]  /*1200*/  IMAD.MOV.U32 R16, RZ, RZ, RZ ;  /* 0x000000ffff107224 */ /* 0x000fe400078e00ff */
[----:B------:R-:W-:Y:S02]  /*1210*/  IMAD.U32 R3, RZ, RZ, UR4 ;  /* 0x00000004ff037e24 */ /* 0x000fe4000f8e00ff */
[----:B------:R-:W-:Y:S02]  /*1220*/  IMAD.U32 R2, RZ, RZ, UR5 ;  /* 0x00000005ff027e24 */ /* 0x000fe4000f8e00ff */
[----:B------:R-:W-:-:S02]  /*1230*/  IMAD.U32 R9, RZ, RZ, UR4 ;  /* 0x00000004ff097e24 */ /* 0x000fc4000f8e00ff */
[----:B------:R-:W-:-:S07]  /*1240*/  IMAD.U32 R8, RZ, RZ, UR5 ;  /* 0x00000005ff087e24 */ /* 0x000fce000f8e00ff */
.L_x_10:
[----:B------:R-:W-:-:S06]  /*1250*/  IMAD R17, R16, 0x4, R1 ;  /* 0x0000000410117824 */ /* 0x000fcc00078e0201 */
[----:B------:R-:W5:Y:S01]  /*1260*/  LDL R17, [R17+0x4] ;  /* 0x0000040011117983 */ /* 0x000f620000100800 */
[----:B------:R-:W-:Y:S01]  /*1270*/  IMAD.SHL.U32 R18, R16, 0x20, RZ ;  /* 0x0000002010127824 */ /* 0x000fe200078e00ff */
[----:B------:R-:W-:-:S06]  /*1280*/  UMOV UR4, URZ ;  /* 0x000000ff00047c82 */ /* 0x000fcc0008000000 */
.L_x_9:
[----:B-----5:R-:W-:Y:S01]  /*1290*/  SHF.R.U32.HI R30, RZ, UR4, R17 ;  /* 0x00000004ff1e7c19 */ /* 0x020fe20008011611 */
[----:B------:R-:W-:-:S03]  /*12a0*/  VIADD R10, R18, UR4 ;  /* 0x00000004120a7c36 */ /* 0x000fc60008000000 */
[----:B------:R-:W-:-:S04]  /*12b0*/  LOP3.LUT R11, R30, 0x1, RZ, 0xc0, !PT ;  /* 0x000000011e0b7812 */ /* 0x000fc800078ec0ff */
[----:B------:R-:W-:Y:S01]  /*12c0*/  ISETP.NE.U32.AND P0, PT, R11, 0x1, PT ;  /* 0x000000010b00780c */ /* 0x000fe20003f05070 */
[----:B------:R-:W-:-:S04]  /*12d0*/  IMAD R11, R10, 0x5, RZ ;  /* 0x000000050a0b7824 */ /* 0x000fc800078e02ff */
[----:B------:R-:W-:-:S08]  /*12e0*/  IMAD.WIDE.U32 R10, R11, 0x4, R6 ;  /* 0x000000040b0a7825 */ /* 0x000fd000078e0006 */
[----:B------:R-:W2:Y:S01]  /*12f0*/  @!P0 LDG.E R19, desc[UR6][R10.64] ;  /* 0x000000060a138981 */ /* 0x000ea2000c1e1900 */
        /* <DEDUP_REMOVED lines=174> */
[----:B------:R-:W-:Y:S05]  /*1de0*/  @P0 BRA `(.L_x_6) ;  /* 0x0000000800fc0947 */ /* 0x000fea0003800000 */
[----:B------:R-:W-:Y:S01]  /*1df0*/  UMOV UR4, URZ ;  /* 0x000000ff00047c82 */ /* 0x000fe20008000000 */
[----:B------:R-:W-:Y:S01]  /*1e00*/  UMOV UR5, URZ ;  /* 0x000000ff00057c82 */ /* 0x000fe20008000000 */
[----:B--2---:R-:W-:Y:S02]  /*1e10*/  IMAD.MOV.U32 R0, RZ, RZ, RZ ;  /* 0x000000ffff007224 */ /* 0x004fe400078e00ff */
[----:B------:R-:W-:Y:S02]  /*1e20*/  IMAD.MOV.U32 R16, RZ, RZ, RZ ;  /* 0x000000ffff107224 */ /* 0x000fe400078e00ff */
[----:B------:R-:W-:Y:S02]  /*1e30*/  IMAD.U32 R3, RZ, RZ, UR4 ;  /* 0x00000004ff037e24 */ /* 0x000fe4000f8e00ff */
[----:B------:R-:W-:Y:S02]  /*1e40*/  IMAD.U32 R2, RZ, RZ, UR5 ;  /* 0x00000005ff027e24 */ /* 0x000fe4000f8e00ff */
[----:B------:R-:W-:-:S02]  /*1e50*/  IMAD.U32 R9, RZ, RZ, UR4 ;  /* 0x00000004ff097e24 */ /* 0x000fc4000f8e00ff */
[----:B------:R-:W-:-:S07]  /*1e60*/  IMAD.U32 R8, RZ, RZ, UR5 ;  /* 0x00000005ff087e24 */ /* 0x000fce000f8e00ff */
.L_x_12:
[----:B------:R-:W-:-:S06]  /*1e70*/  IMAD R17, R16, 0x4, R1 ;  /* 0x0000000410117824 */ /* 0x000fcc00078e0201 */
[----:B------:R-:W5:Y:S01]  /*1e80*/  LDL R17, [R17+0x4] ;  /* 0x0000040011117983 */ /* 0x000f620000100800 */
[----:B------:R-:W-:Y:S01]  /*1e90*/  IMAD.SHL.U32 R18, R16, 0x20, RZ ;  /* 0x0000002010127824 */ /* 0x000fe200078e00ff */
[----:B------:R-:W-:-:S06]  /*1ea0*/  UMOV UR4, URZ ;  /* 0x000000ff00047c82 */ /* 0x000fcc0008000000 */
.L_x_11:
[----:B-----5:R-:W-:Y:S01]  /*1eb0*/  SHF.R.U32.HI R34, RZ, UR4, R17 ;  /* 0x00000004ff227c19 */ /* 0x020fe20008011611 */
[----:B------:R-:W-:-:S03]  /*1ec0*/  VIADD R10, R18, UR4 ;  /* 0x00000004120a7c36 */ /* 0x000fc60008000000 */
[----:B------:R-:W-:-:S04]  /*1ed0*/  LOP3.LUT R11, R34, 0x1, RZ, 0xc0, !PT ;  /* 0x00000001220b7812 */ /* 0x000fc800078ec0ff */
[----:B------:R-:W-:Y:S01]  /*1ee0*/  ISETP.NE.U32.AND P0, PT, R11, 0x1, PT ;  /* 0x000000010b00780c */ /* 0x000fe20003f05070 */
[----:B------:R-:W-:-:S03]  /*1ef0*/  IMAD R11, R10, 0x5, RZ ;  /* 0x000000050a0b7824 */ /* 0x000fc600078e02ff */
[----:B------:R-:W-:Y:S01]  /*1f00*/  R2P PR, R34, 0x7e ;  /* 0x0000007e22007804 */ /* 0x000fe20000000000 */
[----:B------:R-:W-:-:S08]  /*1f10*/  IMAD.WIDE.U32 R10, R11, 0x4, R6 ;  /* 0x000000040b0a7825 */ /* 0x000fd000078e0006 */
[----:B------:R-:W2:Y:S04]  /*1f20*/  @!P0 LDG.E R19, desc[UR6][R10.64] ;  /* 0x000000060a138981 */ /* 0x000ea8000c1e1900 */
[----:B------:R-:W3:Y:S04]  /*1f30*/  @!P0 LDG.E R21, desc[UR6][R10.64+0x4] ;  /* 0x000004060a158981 */ /* 0x000ee8000c1e1900 */
[----:B------:R-:W4:Y:S04]  /*1f40*/  @!P0 LDG.E R20, desc[UR6][R10.64+0x8] ;  /* 0x000008060a148981 */ /* 0x000f28000c1e1900 */
[----:B------:R-:W4:Y:S04]  /*1f50*/  @!P0 LDG.E R23, desc[UR6][R10.64+0xc] ;  /* 0x00000c060a178981 */ /* 0x000f28000c1e1900 */
[----:B------:R-:W4:Y:S04]  /*1f60*/  @!P0 LDG.E R22, desc[UR6][R10.64+0x10] ;  /* 0x000010060a168981 */ /* 0x000f28000c1e1900 */
        /* <DEDUP_REMOVED lines=19> */
[----:B------:R-:W4:Y:S01]  /*20a0*/  @P2 LDG.E R23, desc[UR6][R10.64+0x34] ;  /* 0x000034060a172981 */ /* 0x000f22000c1e1900 */
[----:B------:R-:W-:Y:S02]  /*20b0*/  @!P0 LOP3.LUT R3, R3, R22, RZ, 0x3c, !PT ;  /* 0x0000001603038212 */ /* 0x000fe400078e3cff */
[----:B------:R-:W-:Y:S01]  /*20c0*/  LOP3.LUT P0, RZ, R34, 0x80, RZ, 0xc0, !PT ;  /* 0x0000008022ff7812 */ /* 0x000fe2000780c0ff */
[----:B------:R-:W4:Y:S01]  /*20d0*/  @P1 LDG.E R22, desc[UR6][R10.64+0x24] ;  /* 0x000024060a161981 */ /* 0x000f22000c1e1900 */
[----:B------:R-:W-:-:S03]  /*20e0*/  @P1 LOP3.LUT R0, R0, R25, RZ, 0x3c, !PT ;  /* 0x0000001900001212 */ /* 0x000fc600078e3cff */
[----:B------:R-:W4:Y:S01]  /*20f0*/  @P3 LDG.E R25, desc[UR6][R10.64+0x40] ;  /* 0x000040060a193981 */ /* 0x000f22000c1e1900 */
[----:B------:R-:W-:-:S03]  /*2100*/  @P2 LOP3.LUT R0, R0, R29, RZ, 0x3c, !PT ;  /* 0x0000001d00002212 */ /* 0x000fc600078e3cff */
[----:B------:R-:W4:Y:S01]  /*2110*/  @P4 LDG.E R29, desc[UR6][R10.64+0x54] ;  /* 0x000054060a1d4981 */ /* 0x000f22000c1e1900 */
[----:B------:R-:W-:-:S03]  /*2120*/  @P1 LOP3.LUT R8, R8, R27, RZ, 0x3c, !PT ;  /* 0x0000001b08081212 */ /* 0x000fc600078e3cff */
[----:B------:R-:W4:Y:S01]  /*2130*/  @P3 LDG.E R27, desc[UR6][R10.64+0x48] ;  /* 0x000048060a1b3981 */ /* 0x000f22000c1e1900 */
[----:B------:R-:W-:-:S03]  /*2140*/  @P3 LOP3.LUT R0, R0, R31, RZ, 0x3c, !PT ;  /* 0x0000001f00003212 */ /* 0x000fc600078e3cff */
[----:B------:R-:W4:Y:S01]  /*2150*/  @P0 LDG.E R31, desc[UR6][R10.64+0x8c] ;  /* 0x00008c060a1f0981 */ /* 0x000f22000c1e1900 */
[----:B------:R-:W-:-:S04]  /*2160*/  @P4 LOP3.LUT R0, R0, R33, RZ, 0x3c, !PT ;  /* 0x0000002100004212 */ /* 0x000fc800078e3cff */
[----:B------:R-:W-:-:S04]  /*2170*/  @P5 LOP3.LUT R0, R0, R35, RZ, 0x3c, !PT ;  /* 0x0000002300005212 */ /* 0x000fc800078e3cff */
[----:B------:R-:W-:Y:S02]  /*2180*/  @P6 LOP3.LUT R0, R0, R37, RZ, 0x3c, !PT ;  /* 0x0000002500006212 */ /* 0x000fe400078e3cff */
[----:B--2---:R-:W-:Y:S02]  /*2190*/  @P1 LOP3.LUT R2, R2, R19, RZ, 0x3c, !PT ;  /* 0x0000001302021212 */ /* 0x004fe400078e3cff */
        /* <DEDUP_REMOVED lines=23> */
[----:B------:R-:W4:Y:S04]  /*2310*/  @P0 LDG.E R29, desc[UR6][R10.64+0x90] ;  /* 0x000090060a1d0981 */ /* 0x000f28000c1e1900 */
[----:B------:R-:W4:Y:S04]  /*2320*/  @P0 LDG.E R30, desc[UR6][R10.64+0x94] ;  /* 0x000094060a1e0981 */ /* 0x000f28000c1e1900 */
[----:B------:R-:W4:Y:S04]  /*2330*/  @P0 LDG.E R31, desc[UR6][R10.64+0x98] ;  /* 0x000098060a1f0981 */ /* 0x000f28000c1e1900 */
[----:B------:R-:W4:Y:S01]  /*2340*/  @P0 LDG.E R32, desc[UR6][R10.64+0x9c] ;  /* 0x00009c060a200981 */ /* 0x000f22000c1e1900 */
[----:B--2---:R-:W-:-:S02]  /*2350*/  @P4 LOP3.LUT R2, R2, R19, RZ, 0x3c, !PT ;  /* 0x0000001302024212 */ /* 0x004fc400078e3cff */
[----:B---3--:R-:W-:Y:S02]  /*2360*/  @P5 LOP3.LUT R8, R8, R21, RZ, 0x3c, !PT ;  /* 0x0000001508085212 */ /* 0x008fe400078e3cff */
[----:B----4-:R-:W-:-:S04]  /*2370*/  @P4 LOP3.LUT R3, R3, R20, RZ, 0x3c, !PT ;  /* 0x0000001403034212 */ /* 0x010fc800078e3cff */
        /* <DEDUP_REMOVED lines=44> */
[----:B------:R-:W-:Y:S02]  /*2640*/  LOP3.LUT P0, RZ, R34, 0x8000, RZ, 0xc0, !PT ;  /* 0x0000800022ff7812 */ /* 0x000fe4000780c0ff */
[----:B------:R-:W-:Y:S02]  /*2650*/  @P1 LOP3.LUT R3, R3, R24, RZ, 0x3c, !PT ;  /* 0x0000001803031212 */ /* 0x000fe400078e3cff */
[----:B------:R-:W4:Y:S02]  /*2660*/  @P4 LDG.E R24, desc[UR6][R10.64+0x100] ;  /* 0x000100060a184981 */ /* 0x000f24000c1e1900 */
[----:B------:R-:W-:Y:S02]  /*2670*/  @P2 LOP3.LUT R3, R3, R28, RZ, 0x3c, !PT ;  /* 0x0000001c03032212 */ /* 0x000fe400078e3cff */
[----:B------:R-:W4:Y:S01]  /*2680*/  @P5 LDG.E R28, desc[UR6][R10.64+0x114] ;  /* 0x000114060a1c5981 */ /* 0x000f22000c1e1900 */
[----:B------:R-:W-:-:S04]  /*2690*/  @P4 LOP3.LUT R0, R0, R31, RZ, 0x3c, !PT ;  /* 0x0000001f00004212 */ /* 0x000fc800078e3cff */
[----:B------:R-:W4:Y:S04]  /*26a0*/  @P0 LDG.E R37, desc[UR6][R10.64+0x12c] ;  /* 0x00012c060a250981 */ /* 0x000f28000c1e1900 */
[----:B------:R-:W4:Y:S01]  /*26b0*/  @P0 LDG.E R31, desc[UR6][R10.64+0x130] ;  /* 0x000130060a1f0981 */ /* 0x000f22000c1e1900 */
[----:B------:R-:W-:-:S03]  /*26c0*/  @P5 LOP3.LUT R0, R0, R33, RZ, 0x3c, !PT ;  /* 0x0000002100005212 */ /* 0x000fc600078e3cff */
        /* <DEDUP_REMOVED lines=25> */
[----:B------:R-:W-:Y:S02]  /*2860*/  @P5 LOP3.LUT R3, R3, R28, RZ, 0x3c, !PT ;  /* 0x0000001c03035212 */ /* 0x000fe400078e3cff */
[----:B------:R-:W-:Y:S02]  /*2870*/  @P6 LOP3.LUT R0, R0, R35, RZ, 0x3c, !PT ;  /* 0x0000002300006212 */ /* 0x000fe400078e3cff */
[----:B------:R-:W-:Y:S02]  /*2880*/  @P6 LOP3.LUT R3, R3, R32, RZ, 0x3c, !PT ;  /* 0x0000002003036212 */ /* 0x000fe400078e3cff */
[----:B------:R-:W-:Y:S02]  /*2890*/  @P0 LOP3.LUT R0, R0, R37, RZ, 0x3c, !PT ;  /* 0x0000002500000212 */ /* 0x000fe400078e3cff */
[----:B------:R-:W-:Y:S02]  /*28a0*/  @P0 LOP3.LUT R3, R3, R34, RZ, 0x3c, !PT ;  /* 0x0000002203030212 */ /* 0x000fe400078e3cff */
        /* <DEDUP_REMOVED lines=11> */
[----:B------:R-:W-:Y:S01]  /*2960*/  @P0 LOP3.LUT R2, R2, R33, RZ, 0x3c, !PT ;  /* 0x0000002102020212 */ /* 0x000fe200078e3cff */
[----:B------:R-:W-:Y:S06]  /*2970*/  BRA.U UP0, `(.L_x_11) ;  /* 0xfffffff5004c7547 */ /* 0x000fec000b83ffff */
[----:B------:R-:W-:-:S05]  /*2980*/  VIADD R16, R16, 0x1 ;  /* 0x0000000110107836 */ /* 0x000fca0000000000 */
[----:B------:R-:W-:-:S13]  /*2990*/  ISETP.NE.AND P0, PT, R16, 0x5, PT ;  /* 0x000000051000780c */ /* 0x000fda0003f05270 */
[----:B------:R-:W-:Y:S05]  /*29a0*/  @P0 BRA `(.L_x_12) ;  /* 0xfffffff400300947 */ /* 0x000fea000383ffff */
[----:B------:R3:W-:Y:S04]  /*29b0*/  STL [R1+0x4], R0 ;  /* 0x0000040001007387 */ /* 0x0007e80000100800 */
[----:B------:R3:W-:Y:S04]  /*29c0*/  STL.64 [R1+0x8], R8 ;  /* 0x0000080801007387 */ /* 0x0007e80000100a00 */
[----:B------:R3:W-:Y:S02]  /*29d0*/  STL.64 [R1+0x10], R2 ;  /* 0x0000100201007387 */ /* 0x0007e40000100a00 */
.L_x_6:
[----:B-1----:R-:W-:Y:S05]  /*29e0*/  BSYNC.RECONVERGENT B1 ;  /* 0x0000000000017941 */ /* 0x002fea0003800200 */
.L_x_5:
[----:B------:R-:W-:Y:S01]  /*29f0*/  ISETP.GT.U32.AND P0, PT, R13, 0x3, PT ;  /* 0x000000030d00780c */ /* 0x000fe20003f04070 */
[----:B------:R-:W-:Y:S01]  /*2a00*/  VIADD R15, R15, 0x1 ;  /* 0x000000010f0f7836 */ /* 0x000fe20000000000 */
[--C-:B------:R-:W-:Y:S02]  /*2a10*/  SHF.R.U64 R13, R13, 0x2, R12.reuse ;  /* 0x000000020d0d7819 */ /* 0x100fe4000000120c */
[----:B------:R-:W-:Y:S02]  /*2a20*/  ISETP.GT.U32.AND.EX P0, PT, R12, RZ, PT, P0 ;  /* 0x000000ff0c00720c */ /* 0x000fe40003f04100 */
[----:B------:R-:W-:-:S11]  /*2a30*/  SHF.R.U32.HI R12, RZ, 0x2, R12 ;  /* 0x00000002ff0c7819 */ /* 0x000fd6000001160c */
[----:B------:R-:W-:Y:S05]  /*2a40*/  @P0 BRA `(.L_x_13) ;  /* 0xffffffd800cc0947 */ /* 0x000fea000383ffff */
.L_x_4:
[----:B-1----:R-:W-:Y:S05]  /*2a50*/  BSYNC.RECONVERGENT B0 ;  /* 0x0000000000007941 */ /* 0x002fea0003800200 */
.L_x_3:
[----:B--2---:R-:W1:Y:S02]  /*2a60*/  LDC R6, c[0x0][0x3b0] ;  /* 0x0000ec00ff067b82 */ /* 0x004e640000000800 */
[----:B-1----:R-:W-:-:S13]  /*2a70*/  ISETP.GE.AND P0, PT, R6, 0x1, PT ;  /* 0x000000010600780c */ /* 0x002fda0003f06270 */
[----:B------:R-:W-:Y:S05]  /*2a80*/  @!P0 EXIT ;  /* 0x000000000000894d */ /* 0x000fea0003800000 */
[----:B------:R-:W1:Y:S01]  /*2a90*/  LDCU UR4, c[0x0][0x3a4] ;  /* 0x00007480ff0477ac */ /* 0x000e620008000800 */
[----:B------:R-:W2:Y:S01]  /*2aa0*/  LDC.64 R12, c[0x0][0x3a0] ;  /* 0x0000e800ff0c7b82 */ /* 0x000ea20000000a00 */
[----:B------:R-:W-:Y:S01]  /*2ab0*/  IMAD.MOV.U32 R6, RZ, RZ, 0x1 ;  /* 0x00000001ff067424 */ /* 0x000fe200078e00ff */
[----:B------:R-:W4:Y:S01]  /*2ac0*/  LDCU UR5, c[0x0][0x370] ;  /* 0x00006e00ff0577ac */ /* 0x000f220008000800 */
[----:B-1----:R-:W2:Y:S01]  /*2ad0*/  MUFU.RCP64H R7, UR4 ;  /* 0x0000000400077d08 */ /* 0x002ea20008001800 */
[----:B----4-:R-:W-:-:S03]  /*2ae0*/  UIMAD UR5, UR8, UR5, URZ ;  /* 0x00000005080572a4 */ /* 0x010fc6000f8e02ff */
[----:B--2---:R-:W-:-:S08]  /*2af0*/  DFMA R10, R6, -R12, 1 ;  /* 0x3ff00000060a742b */ /* 0x004fd0000000080c */
[----:B------:R-:W-:-:S08]  /*2b00*/  DFMA R10, R10, R10, R10 ;  /* 0x0000000a0a0a722b */ /* 0x000fd0000000000a */
[----:B------:R-:W-:-:S08]  /*2b10*/  DFMA R10, R6, R10, R6 ;  /* 0x0000000a060a722b */ /* 0x000fd00000000006 */
[----:B------:R-:W-:-:S08]  /*2b20*/  DFMA R6, R10, -R12, 1 ;  /* 0x3ff000000a06742b */ /* 0x000fd0000000080c */
[----:B------:R-:W-:-:S08]  /*2b30*/  DFMA R6, R10, R6, R10 ;  /* 0x000000060a06722b */ /* 0x000fd0000000000a */
[----:B------:R-:W-:-:S08]  /*2b40*/  DMUL R10, R6, 2 ;  /* 0x40000000060a7828 */ /* 0x000fd00000000000 */
[----:B------:R-:W-:-:S08]  /*2b50*/  DFMA R12, R10, -R12, 2 ;  /* 0x400000000a0c742b */ /* 0x000fd0000000080c */
[----:B------:R-:W-:-:S10]  /*2b60*/  DFMA R6, R6, R12, R10 ;  /* 0x0000000c0606722b */ /* 0x000fd4000000000a */
[----:B------:R-:W-:-:S05]  /*2b70*/  FFMA R10, RZ, UR4, R7 ;  /* 0x00000004ff0a7c23 */ /* 0x000fca0008000007 */
[----:B------:R-:W-:-:S13]  /*2b80*/  FSETP.GT.AND P0, PT, |R10|, 1.469367938527859385e-39, PT ;  /* 0x001000000a00780b */ /* 0x000fda0003f04200 */
[----:B------:R-:W-:Y:S05]  /*2b90*/  @P0 BRA `(.L_x_14) ;  /* 0x00000000001c0947 */ /* 0x000fea0003800000 */
[----:B------:R-:W1:Y:S01]  /*2ba0*/  LDCU.64 UR8, c[0x0][0x3a0] ;  /* 0x00007400ff0877ac */ /* 0x000e620008000a00 */
[----:B------:R-:W-:Y:S01]  /*2bb0*/  IMAD.MOV.U32 R12, RZ, RZ, RZ ;  /* 0x000000ffff0c7224 */ /* 0x000fe200078e00ff */
[----:B------:R-:W-:Y:S01]  /*2bc0*/  MOV R16, 0x2c10 ;  /* 0x00002c1000107802 */ /* 0x000fe20000000f00 */
[----:B------:R-:W-:Y:S02]  /*2bd0*/  IMAD.MOV.U32 R13, RZ, RZ, 0x40000000 ;  /* 0x40000000ff0d7424 */ /* 0x000fe400078e00ff */
[----:B-1----:R-:W-:Y:S02]  /*2be0*/  IMAD.U32 R10, RZ, RZ, UR8 ;  /* 0x00000008ff0a7e24 */ /* 0x002fe4000f8e00ff */
[----:B------:R-:W-:-:S07]  /*2bf0*/  IMAD.U32 R11, RZ, RZ, UR9 ;  /* 0x00000009ff0b7e24 */ /* 0x000fce000f8e00ff */
[----:B0--3--:R-:W-:Y:S05]  /*2c00*/  CALL.REL.NOINC `($__internal_0_$__cuda_sm20_div_rn_f64_full) ;  /* 0x0000001000287944 */ /* 0x009fea0003c00000 */
.L_x_14:
[----:B------:R-:W-:Y:S01]  /*2c10*/  IMAD.MOV.U32 R24, RZ, RZ, RZ ;  /* 0x000000ffff187224 */ /* 0x000fe200078e00ff */
[----:B------:R-:W-:Y:S01]  /*2c20*/  CS2R R20, SRZ ;  /* 0x0000000000147805 */ /* 0x000fe2000001ff00 */
[----:B------:R-:W-:Y:S01]  /*2c30*/  IMAD.MOV.U32 R38, RZ, RZ, 0x2abc4dd5 ;  /* 0x2abc4dd5ff267424 */ /* 0x000fe200078e00ff */
[----:B------:R-:W-:-:S06]  /*2c40*/  UMOV UR4, URZ ;  /* 0x000000ff00047c82 */ /* 0x000fcc0008000000 */
.L_x_25:
[----:B-1----:R-:W1:Y:S01]  /*2c50*/  LDCU UR8, c[0x0][0x390] ;  /* 0x00007200ff0877ac */ /* 0x002e620008000800 */
[----:B------:R-:W-:Y:S01]  /*2c60*/  BSSY.RECONVERGENT B1, `(.L_x_15) ;  /* 0x0000102000017945 */ /* 0x000fe20003800200 */
[----:B------:R-:W2:Y:S01]  /*2c70*/  LDCU UR9, c[0x0][0x3b0] ;  /* 0x00007600ff0977ac */ /* 0x000ea20008000800 */
[----:B------:R-:W-:Y:S01]  /*2c80*/  UIADD3 UR4, UPT, UPT, UR4, 0x1, URZ ;  /* 0x0000000104047890 */ /* 0x000fe2000fffe0ff */
[----:B------:R-:W4:Y:S01]  /*2c90*/  LDCU UR12, c[0x0][0x390] ;  /* 0x00007200ff0c77ac */ /* 0x000f220008000800 */
[----:B-1----:R-:W-:Y:S02]  /*2ca0*/  ISETP.GE.AND P0, PT, R14, UR8, PT ;  /* 0x000000080e007c0c */ /* 0x002fe4000bf06270 */
[----:B--2---:R-:W-:-:S11]  /*2cb0*/  UISETP.NE.AND UP0, UPT, UR4, UR9, UPT ;  /* 0x000000090400728c */ /* 0x004fd6000bf05270 */
[----:B----4-:R-:W-:Y:S05]  /*2cc0*/  @P0 BRA `(.L_x_16) ;  /* 0x0000000c00ec0947 */ /* 0x010fea0003800000 */
[----:B------:R-:W-:Y:S02]  /*2cd0*/  IMAD.MOV.U32 R36, RZ, RZ, R3 ;  /* 0x000000ffff247224 */ /* 0x000fe400078e0003 */
[----:B------:R-:W-:-:S07]  /*2ce0*/  IMAD.MOV.U32 R15, RZ, RZ, R14 ;  /* 0x000000ffff0f7224 */ /* 0x000fce00078e000e */
.L_x_24:
[----:B-1----:R-:W1:Y:S08]  /*2cf0*/  LDC.64 R16, c[0x0][0x380] ;  /* 0x0000e000ff107b82 */ /* 0x002e700000000a00 */
[----:B------:R-:W2:Y:S01]  /*2d00*/  LDC.64 R10, c[0x0][0x388] ;  /* 0x0000e200ff0a7b82 */ /* 0x000ea20000000a00 */
[----:B-1----:R-:W-:-:S05]  /*2d10*/  IMAD.WIDE R16, R15, 0x8, R16 ;  /* 0x000000080f107825 */ /* 0x002fca00078e0210 */
[----:B------:R-:W2:Y:S01]  /*2d20*/  LDG.E.64 R12, desc[UR6][R16.64] ;  /* 0x00000006100c7981 */ /* 0x000ea2000c1e1b00 */
[----:B------:R-:W-:Y:S01]  /*2d30*/  ISETP.NE.AND P0, PT, R24, 0x1, PT ;  /* 0x000000011800780c */ /* 0x000fe20003f05270 */
[----:B------:R-:W-:Y:S01]  /*2d40*/  VIADD R15, R15, UR5 ;  /* 0x000000050f0f7c36 */ /* 0x000fe20008000000 */
[----:B------:R-:W-:Y:S01]  /*2d50*/  BSSY.RECONVERGENT B0, `(.L_x_17) ;  /* 0x00000ee000007945 */ /* 0x000fe20003800200 */
[----:B------:R-:W-:Y:S02]  /*2d60*/  IMAD.MOV.U32 R22, RZ, RZ, R20 ;  /* 0x000000ffff167224 */ /* 0x000fe400078e0014 */
[----:B------:R-:W-:Y:S01]  /*2d70*/  IMAD.MOV.U32 R23, RZ, RZ, R21 ;  /* 0x000000ffff177224 */ /* 0x000fe200078e0015 */
[----:B------:R-:W-:Y:S01]  /*2d80*/  ISETP.GE.AND P1, PT, R15, UR12, PT ;  /* 0x0000000c0f007c0c */ /* 0x000fe2000bf26270 */
[----:B0--3--:R-:W-:Y:S02]  /*2d90*/  IMAD.MOV.U32 R3, RZ, RZ, R36 ;  /* 0x000000ffff037224 */ /* 0x009fe400078e0024 */
[----:B------:R-:W-:Y:S01]  /*2da0*/  IMAD.MOV.U32 R24, RZ, RZ, RZ ;  /* 0x000000ffff187224 */ /* 0x000fe200078e00ff */
[----:B--2---:R-:W-:-:S03]  /*2db0*/  DFMA R10, R12, R6, R10 ;  /* 0x000000060c0a722b */ /* 0x004fc6000000000a */
[----:B------:R-:W-:Y:S08]  /*2dc0*/  @!P0 BRA `(.L_x_18) ;  /* 0x0000000c00988947 */ /* 0x000ff00003800000 */
[----:B------:R-:W-:Y:S01]  /*2dd0*/  SHF.R.U32.HI R3, RZ, 0x2, R0 ;  /* 0x00000002ff037819 */ /* 0x000fe20000011600 */
[----:B------:R-:W-:Y:S01]  /*2de0*/  BSSY.RECONVERGENT B2, `(.L_x_19) ;  /* 0x0000077000027945 */ /* 0x000fe20003800200 */
[----:B------:R-:W-:Y:S02]  /*2df0*/  SHF.R.U32.HI R19, RZ, 0x2, R8 ;  /* 0x00000002ff137819 */ /* 0x000fe40000011608 */
[----:B------:R-:W-:Y:S01]  /*2e00*/  LOP3.LUT R3, R3, R0, RZ, 0x3c, !PT ;  /* 0x0000000003037212 */ /* 0x000fe200078e3cff */
[----:B------:R-:W-:Y:S01]  /*2e10*/  IMAD.SHL.U32 R0, R36, 0x10, RZ ;  /* 0x0000001024007824 */ /* 0x000fe200078e00ff */
[----:B------:R-:W-:-:S03]  /*2e20*/  LOP3.LUT R19, R19, R8, RZ, 0x3c, !PT ;  /* 0x0000000813137212 */ /* 0x000fc600078e3cff */
[----:B------:R-:W-:-:S05]  /*2e30*/  IMAD.SHL.U32 R18, R3, 0x2, RZ ;  /* 0x0000000203127824 */ /* 0x000fca00078e00ff */
[----:B------:R-:W-:Y:S01]  /*2e40*/  LOP3.LUT R39, R3, R18, R0, 0x96, !PT ;  /* 0x0000001203277212 */ /* 0x000fe200078e9600 */
[----:B------:R-:W-:-:S03]  /*2e50*/  IMAD.SHL.U32 R3, R19, 0x2, RZ ;  /* 0x0000000213037824 */ /* 0x000fc600078e00ff */
[----:B------:R-:W-:-:S05]  /*2e60*/  LOP3.LUT R39, R39, R36, RZ, 0x3c, !PT ;  /* 0x0000002427277212 */ /* 0x000fca00078e3cff */
[----:B------:R-:W-:-:S05]  /*2e70*/  IMAD.SHL.U32 R0, R39, 0x10, RZ ;  /* 0x0000001027007824 */ /* 0x000fca00078e00ff */
[----:B------:R-:W-:Y:S02]  /*2e80*/  LOP3.LUT R0, R19, R3, R0, 0x96, !PT ;  /* 0x0000000313007212 */ /* 0x000fe400078e9600 */
[----:B------:R-:W-:Y:S02]  /*2e90*/  IADD3 R3, PT, PT, R38, 0x587c5, R39 ;  /* 0x000587c526037810 */ /* 0x000fe40007ffe027 */
[----:B------:R-:W-:Y:S02]  /*2ea0*/  LOP3.LUT R37, R0, R39, RZ, 0x3c, !PT ;  /* 0x0000002700257212 */ /* 0x000fe400078e3cff */
[----:B------:R-:W-:Y:S02]  /*2eb0*/  SHF.R.U32.HI R0, RZ, 0x2, R9 ;  /* 0x00000002ff007819 */ /* 0x000fe40000011609 */
[----:B------:R-:W-:Y:S02]  /*2ec0*/  IADD3 R18, PT, PT, R38, 0xb0f8a, R37 ;  /* 0x000b0f8a26127810 */ /* 0x000fe40007ffe025 */
[----:B------:R-:W-:-:S02]  /*2ed0*/  LOP3.LUT R0, R0, R9, RZ, 0x3c, !PT ;  /* 0x0000000900007212 */ /* 0x000fc400078e3cff */
[----:B------:R-:W-:Y:S01]  /*2ee0*/  SHF.R.U32.HI R9, RZ, 0x2, R2 ;  /* 0x00000002ff097819 */ /* 0x000fe20000011602 */
[----:B------:R-:W-:-:S04]  /*2ef0*/  IMAD.WIDE.U32 R18, R18, 0x200000, RZ ;  /* 0x0020000012127825 */ /* 0x000fc800078e00ff */
[----:B------:R-:W-:Y:S01]  /*2f00*/  IMAD.SHL.U32 R8, R0, 0x2, RZ ;  /* 0x0000000200087824 */ /* 0x000fe200078e00ff */
[----:B------:R-:W-:Y:S01]  /*2f10*/  LOP3.LUT R18, R18, R3, RZ, 0x3c, !PT ;  /* 0x0000000312127212 */ /* 0x000fe200078e3cff */
[----:B------:R-:W-:-:S03]  /*2f20*/  IMAD.SHL.U32 R3, R37, 0x10, RZ ;  /* 0x0000001025037824 */ /* 0x000fc600078e00ff */
[----:B------:R-:W0:Y:S02]  /*2f30*/  I2F.F64.U64 R30, R18 ;  /* 0x00000012001e7312 */ /* 0x000e240000301800 */
[----:B------:R-:W-:Y:S01]  /*2f40*/  LOP3.LUT R0, R0, R8, R3, 0x96, !PT ;  /* 0x0000000800007212 */ /* 0x000fe200078e9603 */
[----:B------:R-:W-:Y:S01]  /*2f50*/  IMAD.MOV.U32 R8, RZ, RZ, 0x0 ;  /* 0x00000000ff087424 */ /* 0x000fe200078e00ff */
[----:B------:R-:W-:Y:S01]  /*2f60*/  LOP3.LUT R3, R9, R2, RZ, 0x3c, !PT ;  /* 0x0000000209037212 */ /* 0x000fe200078e3cff */
[----:B------:R-:W-:Y:S01]  /*2f70*/  IMAD.MOV.U32 R9, RZ, RZ, 0x3ca00000 ;  /* 0x3ca00000ff097424 */ /* 0x000fe200078e00ff */
[----:B------:R-:W-:-:S03]  /*2f80*/  LOP3.LUT R2, R0, R37, RZ, 0x3c, !PT ;  /* 0x0000002500027212 */ /* 0x000fc600078e3cff */
[C---:B------:R-:W-:Y:S01]  /*2f90*/  IMAD.SHL.U32 R20, R3.reuse, 0x2, RZ ;  /* 0x0000000203147824 */ /* 0x040fe200078e00ff */
[----:B------:R-:W-:Y:S01]  /*2fa0*/  IADD3 R23, PT, PT, R38, 0x10974f, R2 ;  /* 0x0010974f26177810 */ /* 0x000fe20007ffe002 */
[----:B------:R-:W-:Y:S02]  /*2fb0*/  IMAD.SHL.U32 R0, R2, 0x10, RZ ;  /* 0x0000001002007824 */ /* 0x000fe400078e00ff */
[----:B------:R-:W-:Y:S01]  /*2fc0*/  VIADD R38, R38, 0x161f14 ;  /* 0x00161f1426267836 */ /* 0x000fe20000000000 */
[----:B0-----:R-:W-:Y:S02]  /*2fd0*/  DFMA R30, R30, R8, 5.5511151231257827021e-17 ;  /* 0x3c9000001e1e742b */ /* 0x001fe40000000008 */
[----:B------:R-:W-:-:S04]  /*2fe0*/  LOP3.LUT R3, R3, R20, R0, 0x96, !PT ;  /* 0x0000001403037212 */ /* 0x000fc800078e9600 */
[----:B------:R-:W-:-:S04]  /*2ff0*/  LOP3.LUT R3, R3, R2, RZ, 0x3c, !PT ;  /* 0x0000000203037212 */ /* 0x000fc800078e3cff */
[----:B------:R-:W-:Y:S01]  /*3000*/  ISETP.GT.AND P0, PT, R31, 0xfffff, PT ;  /* 0x000fffff1f00780c */ /* 0x000fe20003f04270 */
[----:B------:R-:W-:Y:S02]  /*3010*/  IMAD.MOV.U32 R18, RZ, RZ, R30 ;  /* 0x000000ffff127224 */ /* 0x000fe400078e001e */
[----:B------:R-:W-:Y:S02]  /*3020*/  IMAD.MOV.U32 R19, RZ, RZ, R31 ;  /* 0x000000ffff137224 */ /* 0x000fe400078e001f */
[----:B------:R-:W-:Y:S02]  /*3030*/  IMAD.IADD R20, R3, 0x1, R38 ;  /* 0x0000000103147824 */ /* 0x000fe400078e0226 */
[----:B------:R-:W-:Y:S02]  /*3040*/  IMAD.MOV.U32 R26, RZ, RZ, R30 ;  /* 0x000000ffff1a7224 */ /* 0x000fe400078e001e */
[----:B------:R-:W-:-:S04]  /*3050*/  IMAD.WIDE.U32 R20, R20, 0x200000, RZ ;  /* 0x0020000014147825 */ /* 0x000fc800078e00ff */
[----:B------:R-:W-:Y:S01]  /*3060*/  @!P0 DMUL R18, R18, 1.80143985094819840000e+16 ;  /* 0x4350000012128828 */ /* 0x000fe20000000000 */
[----:B------:R-:W-:-:S06]  /*3070*/  LOP3.LUT R20, R20, R23, RZ, 0x3c, !PT ;  /* 0x0000001714147212 */ /* 0x000fcc00078e3cff */
[----:B------:R-:W0:Y:S03]  /*3080*/  I2F.F64.U64 R20, R20 ;  /* 0x0000001400147312 */ /* 0x000e260000301800 */
[----:B------:R-:W-:Y:S02]  /*3090*/  @!P0 IMAD.MOV.U32 R31, RZ, RZ, R19 ;  /* 0x000000ffff1f8224 */ /* 0x000fe400078e0013 */
[----:B------:R-:W-:Y:S02]  /*30a0*/  @!P0 IMAD.MOV.U32 R26, RZ, RZ, R18 ;  /* 0x000000ffff1a8224 */ /* 0x000fe400078e0012 */
[----:B------:R-:W-:-:S05]  /*30b0*/  VIADD R0, R31, 0xffffffff ;  /* 0xffffffff1f007836 */ /* 0x000fca0000000000 */
[----:B------:R-:W-:Y:S01]  /*30c0*/  ISETP.GT.U32.AND P2, PT, R0, 0x7feffffe, PT ;  /* 0x7feffffe0000780c */ /* 0x000fe20003f44070 */
[----:B------:R-:W-:Y:S01]  /*30d0*/  IMAD.MOV.U32 R0, RZ, RZ, -0x3ff ;  /* 0xfffffc01ff007424 */ /* 0x000fe200078e00ff */
[----:B0-----:R-:W-:Y:S01]  /*30e0*/  DFMA R8, R20, 2.2204460492503130808e-16, R8 ;  /* 0x3cb000001408782b */ /* 0x001fe20000000008 */
[----:B------:R-:W-:-:S10]  /*30f0*/  @!P0 IMAD.MOV.U32 R0, RZ, RZ, -0x435 ;  /* 0xfffffbcbff008424 */ /* 0x000fd400078e00ff */
[----:B------:R-:W-:Y:S05]  /*3100*/  @P2 BRA `(.L_x_20) ;  /* 0x0000000000f82947 */ /* 0x000fea0003800000 */
[C---:B------:R-:W-:Y:S01]  /*3110*/  LOP3.LUT R18, R31.reuse, 0xfffff, RZ, 0xc0, !PT ;  /* 0x000fffff1f127812 */ /* 0x040fe200078ec0ff */
[----:B------:R-:W-:Y:S01]  /*3120*/  IMAD.MOV.U32 R22, RZ, RZ, RZ ;  /* 0x000000ffff167224 */ /* 0x000fe200078e00ff */
[----:B------:R-:W-:Y:S01]  /*3130*/  UMOV UR8, 0x3ae80f1e ;  /* 0x3ae80f1e00087882 */ /* 0x000fe20000000000 */
[----:B------:R-:W-:Y:S01]  /*3140*/  IMAD.MOV.U32 R28, RZ, RZ, -0x748574fc ;  /* 0x8b7a8b04ff1c7424 */ /* 0x000fe200078e00ff */
[----:B------:R-:W-:Y:S01]  /*3150*/  LOP3.LUT R27, R18, 0x3ff00000, RZ, 0xfc, !PT ;  /* 0x3ff00000121b7812 */ /* 0x000fe200078efcff */
[----:B------:R-:W-:Y:S01]  /*3160*/  IMAD.MOV.U32 R29, RZ, RZ, 0x3ed0ee25 ;  /* 0x3ed0ee25ff1d7424 */ /* 0x000fe200078e00ff */
[----:B------:R-:W-:Y:S01]  /*3170*/  UMOV UR9, 0x3eb1380b ;  /* 0x3eb1380b00097882 */ /* 0x000fe20000000000 */
[----:B------:R-:W-:Y:S02]  /*3180*/  LEA.HI R31, R31, R0, RZ, 0xc ;  /* 0x000000001f1f7211 */ /* 0x000fe400078f60ff */
[----:B------:R-:W-:-:S13]  /*3190*/  ISETP.GE.U32.AND P0, PT, R27, 0x3ff6a09f, PT ;  /* 0x3ff6a09f1b00780c */ /* 0x000fda0003f06070 */
[----:B------:R-:W-:Y:S02]  /*31a0*/  @P0 VIADD R19, R27, 0xfff00000 ;  /* 0xfff000001b130836 */ /* 0x000fe40000000000 */
[----:B------:R-:W-:Y:S02]  /*31b0*/  @P0 VIADD R31, R31, 0x1 ;  /* 0x000000011f1f0836 */ /* 0x000fe40000000000 */
[----:B------:R-:W-:-:S03]  /*31c0*/  @P0 IMAD.MOV.U32 R27, RZ, RZ, R19 ;  /* 0x000000ffff1b0224 */ /* 0x000fc600078e0013 */
[----:B------:R-:W-:Y:S01]  /*31d0*/  LOP3.LUT R30, R31, 0x80000000, RZ, 0x3c, !PT ;  /* 0x800000001f1e7812 */ /* 0x000fe200078e3cff */
[----:B------:R-:W-:Y:S02]  /*31e0*/  IMAD.MOV.U32 R31, RZ, RZ, 0x43300000 ;  /* 0x43300000ff1f7424 */ /* 0x000fe400078e00ff */
[C---:B------:R-:W-:Y:S02]  /*31f0*/  DADD R24, R26.reuse, 1 ;  /* 0x3ff000001a187429 */ /* 0x040fe40000000000 */
[----:B------:R-:W-:-:S04]  /*3200*/  DADD R26, R26, -1 ;  /* 0xbff000001a1a7429 */ /* 0x000fc80000000000 */
[----:B------:R-:W0:Y:S02]  /*3210*/  MUFU.RCP64H R23, R25 ;  /* 0x0000001900177308 */ /* 0x000e240000001800 */
[----:B0-----:R-:W-:-:S08]  /*3220*/  DFMA R18, -R24, R22, 1 ;  /* 0x3ff000001812742b */ /* 0x001fd00000000116 */
[----:B------:R-:W-:-:S08]  /*3230*/  DFMA R18, R18, R18, R18 ;  /* 0x000000121212722b */ /* 0x000fd00000000012 */
[----:B------:R-:W-:-:S08]  /*3240*/  DFMA R22, R22, R18, R22 ;  /* 0x000000121616722b */ /* 0x000fd00000000016 */
[----:B------:R-:W-:-:S08]  /*3250*/  DMUL R20, R26, R22 ;  /* 0x000000161a147228 */ /* 0x000fd00000000000 */
[----:B------:R-:W-:-:S08]  /*3260*/  DFMA R20, R26, R22, R20 ;  /* 0x000000161a14722b */ /* 0x000fd00000000014 */
[----:B------:R-:W-:-:S08]  /*3270*/  DMUL R18, R20, R20 ;  /* 0x0000001414127228 */ /* 0x000fd00000000000 */
[----:B------:R-:W-:Y:S01]  /*3280*/  DFMA R24, R18, UR8, R28 ;  /* 0x0000000812187c2b */ /* 0x000fe2000800001c */
[----:B------:R-:W-:Y:S01]  /*3290*/  UMOV UR8, 0x9f02676f ;  /* 0x9f02676f00087882 */ /* 0x000fe20000000000 */
[----:B------:R-:W-:Y:S01]  /*32a0*/  UMOV UR9, 0x3ef3b266 ;  /* 0x3ef3b26600097882 */ /* 0x000fe20000000000 */
[----:B------:R-:W-:-:S05]  /*32b0*/  DADD R28, R26, -R20 ;  /* 0x000000001a1c7229 */ /* 0x000fca0000000814 */
[----:B------:R-:W-:Y:S01]  /*32c0*/  DFMA R24, R18, R24, UR8 ;  /* 0x0000000812187e2b */ /* 0x000fe20008000018 */
[----:B------:R-:W-:Y:S01]  /*32d0*/  UMOV UR8, 0xa9ab0956 ;  /* 0xa9ab095600087882 */ /* 0x000fe20000000000 */
[----:B------:R-:W-:Y:S01]  /*32e0*/  UMOV UR9, 0x3f1745cb ;  /* 0x3f1745cb00097882 */ /* 0x000fe20000000000 */
[----:B------:R-:W-:-:S05]  /*32f0*/  DADD R28, R28, R28 ;  /* 0x000000001c1c7229 */ /* 0x000fca000000001c */
[----:B------:R-:W-:Y:S01]  /*3300*/  DFMA R24, R18, R24, UR8 ;  /* 0x0000000812187e2b */ /* 0x000fe20008000018 */
[----:B------:R-:W-:Y:S01]  /*3310*/  UMOV UR8, 0x2d1b5154 ;  /* 0x2d1b515400087882 */ /* 0x000fe20000000000 */
[----:B------:R-:W-:Y:S01]  /*3320*/  UMOV UR9, 0x3f3c71c7 ;  /* 0x3f3c71c700097882 */ /* 0x000fe20000000000 */
[----:B------:R-:W-:-:S05]  /*3330*/  DFMA R28, R26, -R20, R28 ;  /* 0x800000141a1c722b */ /* 0x000fca000000001c */
[----:B------:R-:W-:Y:S01]  /*3340*/  DFMA R24, R18, R24, UR8 ;  /* 0x0000000812187e2b */ /* 0x000fe20008000018 */
[----:B------:R-:W-:Y:S01]  /*3350*/  UMOV UR8, 0x923be72d ;  /* 0x923be72d00087882 */ /* 0x000fe20000000000 */
[----:B------:R-:W-:Y:S01]  /*3360*/  UMOV UR9, 0x3f624924 ;  /* 0x3f62492400097882 */ /* 0x000fe20000000000 */
[----:B------:R-:W-:-:S05]  /*3370*/  DMUL R28, R22, R28 ;  /* 0x0000001c161c7228 */ /* 0x000fca0000000000 */
[----:B------:R-:W-:Y:S01]  /*3380*/  DFMA R24, R18, R24, UR8 ;  /* 0x0000000812187e2b */ /* 0x000fe20008000018 */
[----:B------:R-:W-:Y:S01]  /*3390*/  UMOV UR8, 0x9999a3c4 ;  /* 0x9999a3c400087882 */ /* 0x000fe20000000000 */
[----:B------:R-:W-:-:S06]  /*33a0*/  UMOV UR9, 0x3f899999 ;  /* 0x3f89999900097882 */ /* 0x000fcc0000000000 */
[----:B------:R-:W-:Y:S01]  /*33b0*/  DFMA R26, R18, R24, UR8 ;  /* 0x00000008121a7e2b */ /* 0x000fe20008000018 */
[----:B------:R-:W-:Y:S01]  /*33c0*/  UMOV UR8, 0x80000000 ;  /* 0x8000000000087882 */ /* 0x000fe20000000000 */
[----:B------:R-:W-:Y:S02]  /*33d0*/  UMOV UR9, 0x43300000 ;  /* 0x4330000000097882 */ /* 0x000fe40000000000 */
[----:B------:R-:W-:Y:S01]  /*33e0*/  DADD R24, R30, -UR8 ;  /* 0x800000081e187e29 */ /* 0x000fe20008000000 */
[----:B------:R-:W-:Y:S01]  /*33f0*/  UMOV UR8, 0x55555554 ;  /* 0x5555555400087882 */ /* 0x000fe20000000000 */
[----:B------:R-:W-:Y:S02]  /*3400*/  UMOV UR9, 0x3fb55555 ;  /* 0x3fb5555500097882 */ /* 0x000fe40000000000 */
[----:B------:R-:W-:Y:S01]  /*3410*/  DFMA R26, R18, R26, UR8 ;  /* 0x00000008121a7e2b */ /* 0x000fe2000800001a */
[----:B------:R-:W-:Y:S01]  /*3420*/  UMOV UR8, 0xfefa39ef ;  /* 0xfefa39ef00087882 */ /* 0x000fe20000000000 */
[----:B------:R-:W-:-:S02]  /*3430*/  UMOV UR9, 0x3fe62e42 ;  /* 0x3fe62e4200097882 */ /* 0x000fc40000000000 */
[----:B------:R-:W-:-:S04]  /*3440*/  DFMA R22, R24, UR8, R20 ;  /* 0x0000000818167c2b */ /* 0x000fc80008000014 */
[----:B------:R-:W-:-:S04]  /*3450*/  DMUL R26, R18, R26 ;  /* 0x0000001a121a7228 */ /* 0x000fc80000000000 */
[----:B------:R-:W-:Y:S01]  /*3460*/  DFMA R18, R24, -UR8, R22 ;  /* 0x8000000818127c2b */ /* 0x000fe20008000016 */
[----:B------:R-:W-:Y:S01]  /*3470*/  UMOV UR8, 0x3b39803f ;  /* 0x3b39803f00087882 */ /* 0x000fe20000000000 */
[----:B------:R-:W-:Y:S02]  /*3480*/  UMOV UR9, 0x3c7abc9e ;  /* 0x3c7abc9e00097882 */ /* 0x000fe40000000000 */
[----:B------:R-:W-:-:S04]  /*3490*/  DFMA R26, R20, R26, R28 ;  /* 0x0000001a141a722b */ /* 0x000fc8000000001c */
[----:B------:R-:W-:-:S08]  /*34a0*/  DADD R18, -R20, R18 ;  /* 0x0000000014127229 */ /* 0x000fd00000000112 */
[----:B------:R-:W-:-:S08]  /*34b0*/  DADD R18, R26, -R18 ;  /* 0x000000001a127229 */ /* 0x000fd00000000812 */
[----:B------:R-:W-:-:S08]  /*34c0*/  DFMA R18, R24, UR8, R18 ;  /* 0x0000000818127c2b */ /* 0x000fd00008000012 */
[----:B------:R-:W-:Y:S01]  /*34d0*/  DADD R20, R22, R18 ;  /* 0x0000000016147229 */ /* 0x000fe20000000012 */
[----:B------:R-:W-:Y:S10]  /*34e0*/  BRA `(.L_x_21) ;  /* 0x0000000000187947 */ /* 0x000ff40003800000 */
.L_x_20:
[----:B------:R-:W-:Y:S01]  /*34f0*/  IMAD.MOV.U32 R20, RZ, RZ, 0x0 ;  /* 0x00000000ff147424 */ /* 0x000fe200078e00ff */
[----:B------:R-:W-:Y:S01]  /*3500*/  LOP3.LUT P0, RZ, R19, 0x7fffffff, RZ, 0xc0, !PT ;  /* 0x7fffffff13ff7812 */ /* 0x000fe2000780c0ff */
[----:B------:R-:W-:-:S06]  /*3510*/  IMAD.MOV.U32 R21, RZ, RZ, 0x7ff00000 ;  /* 0x7ff00000ff157424 */ /* 0x000fcc00078e00ff */
[----:B------:R-:W-:-:S10]  /*3520*/  DFMA R20, R18, R20, +INF ;  /* 0x7ff000001214742b */ /* 0x000fd40000000014 */
[----:B------:R-:W-:Y:S02]  /*3530*/  FSEL R20, R20, RZ, P0 ;  /* 0x000000ff14147208 */ /* 0x000fe40000000000 */
[----:B------:R-:W-:-:S07]  /*3540*/  FSEL R21, R21, -QNAN , P0 ;  /* 0xfff0000015157808 */ /* 0x000fce0000000000 */
.L_x_21:
[----:B------:R-:W-:Y:S05]  /*3550*/  BSYNC.RECONVERGENT B2 ;  /* 0x0000000000027941 */ /* 0x000fea0003800200 */
.L_x_19:
[----:B------:R-:W-:Y:S01]  /*3560*/  DMUL R26, RZ, R8 ;  /* 0x00000008ff1a7228 */ /* 0x000fe20000000000 */
[----:B------:R-:W-:Y:S01]  /*3570*/  IMAD.SHL.U32 R0, R9, 0x2, RZ ;  /* 0x0000000209007824 */ /* 0x000fe200078e00ff */
[----:B------:R-:W-:Y:S01]  /*3580*/  UMOV UR8, 0x33145c07 ;  /* 0x33145c0700087882 */ /* 0x000fe20000000000 */
[----:B------:R-:W-:Y:S01]  /*3590*/  UMOV UR9, 0x3ca1a626 ;  /* 0x3ca1a62600097882 */ /* 0x000fe20000000000 */
[----:B------:R-:W-:Y:S01]  /*35a0*/  IMAD.MOV.U32 R22, RZ, RZ, -0x3e107ad8 ;  /* 0xc1ef8528ff167424 */ /* 0x000fe200078e00ff */
[----:B------:R-:W-:Y:S01]  /*35b0*/  UMOV UR10, 0xf9785eba ;  /* 0xf9785eba000a7882 */ /* 0x000fe20000000000 */
[----:B------:R-:W-:Y:S01]  /*35c0*/  ISETP.GT.U32.AND P0, PT, R0, -0x79800000, PT ;  /* 0x868000000000780c */ /* 0x000fe20003f04070 */
[----:B------:R-:W-:Y:S01]  /*35d0*/  IMAD.MOV.U32 R23, RZ, RZ, 0x3e21eea7 ;  /* 0x3e21eea7ff177424 */ /* 0x000fe200078e00ff */
[----:B------:R-:W-:Y:S01]  /*35e0*/  UMOV UR11, 0x3de5db65 ;  /* 0x3de5db65000b7882 */ /* 0x000fe20000000000 */
[----:B------:R-:W-:Y:S01]  /*35f0*/  IMAD.MOV.U32 R28, RZ, RZ, 0x2cb0d246 ;  /* 0x2cb0d246ff1c7424 */ /* 0x000fe200078e00ff */
[----:B------:R-:W-:Y:S01]  /*3600*/  FSEL R19, R27, R9, P0 ;  /* 0x000000091b137208 */ /* 0x000fe20000000000 */
[----:B------:R-:W-:Y:S01]  /*3610*/  IMAD.MOV.U32 R29, RZ, RZ, 0x3e5ae5f1 ;  /* 0x3e5ae5f1ff1d7424 */ /* 0x000fe200078e00ff */
[----:B------:R-:W-:Y:S01]  /*3620*/  FSEL R26, R26, R8, P0 ;  /* 0x000000081a1a7208 */ /* 0x000fe20000000000 */
[----:B------:R-:W-:Y:S01]  /*3630*/  DMUL R20, R20, -2 ;  /* 0xc000000014147828 */ /* 0x000fe20000000000 */
[----:B------:R-:W-:Y:S01]  /*3640*/  BSSY.RECONVERGENT B2, `(.L_x_22) ;  /* 0x0000051000027945 */ /* 0x000fe20003800200 */
[----:B------:R-:W-:-:S02]  /*3650*/  VIADD R27, R19, 0x100000 ;  /* 0x00100000131b7836 */ /* 0x000fc40000000000 */
[----:B------:R-:W-:Y:S02]  /*3660*/  IMAD.MOV.U32 R18, RZ, RZ, R26 ;  /* 0x000000ffff127224 */ /* 0x000fe400078e001a */
[----:B------:R-:W0:Y:S08]  /*3670*/  FRND.F64 R8, R26 ;  /* 0x0000001a00087313 */ /* 0x000e300000301800 */
[----:B------:R-:W1:Y:S01]  /*3680*/  F2I.S64.F64 R26, R26 ;  /* 0x0000001a001a7311 */ /* 0x000e620000301900 */
[----:B0-----:R-:W-:-:S08]  /*3690*/  DFMA R8, R8, -0.5, R18 ;  /* 0xbfe000000808782b */ /* 0x001fd00000000012 */
[C---:B------:R-:W-:Y:S01]  /*36a0*/  DMUL R24, R8.reuse, UR8 ;  /* 0x0000000808187c28 */ /* 0x040fe20008000000 */
[----:B------:R-:W-:Y:S01]  /*36b0*/  UMOV UR8, 0x54442d18 ;  /* 0x54442d1800087882 */ /* 0x000fe20000000000 */
[----:B------:R-:W-:Y:S01]  /*36c0*/  UMOV UR9, 0x400921fb ;  /* 0x400921fb00097882 */ /* 0x000fe20000000000 */
[C---:B-1----:R-:W-:Y:S02]  /*36d0*/  LOP3.LUT R0, R26.reuse, 0x1, RZ, 0xc0, !PT ;  /* 0x000000011a007812 */ /* 0x042fe400078ec0ff */
[----:B------:R-:W-:Y:S02]  /*36e0*/  LOP3.LUT P2, RZ, R26, 0x2, RZ, 0xc0, !PT ;  /* 0x000000021aff7812 */ /* 0x000fe4000784c0ff */
[----:B------:R-:W-:Y:S01]  /*36f0*/  ISETP.NE.U32.AND P0, PT, R0, 0x1, PT ;  /* 0x000000010000780c */ /* 0x000fe20003f05070 */
[----:B------:R-:W-:Y:S01]  /*3700*/  DFMA R24, R8, UR8, R24 ;  /* 0x0000000808187c2b */ /* 0x000fe20008000018 */
[----:B------:R-:W-:Y:S01]  /*3710*/  UMOV UR8, 0x20fd8164 ;  /* 0x20fd816400087882 */ /* 0x000fe20000000000 */
[----:B------:R-:W-:Y:S01]  /*3720*/  UMOV UR9, 0x3da8ff83 ;  /* 0x3da8ff8300097882 */ /* 0x000fe20000000000 */
[----:B------:R-:W-:-:S05]  /*3730*/  ISETP.NE.U32.AND.EX P0, PT, RZ, RZ, PT, P0 ;  /* 0x000000ffff00720c */ /* 0x000fca0003f05100 */
[----:B------:R-:W-:-:S08]  /*3740*/  DMUL R8, R24, R24 ;  /* 0x0000001818087228 */ /* 0x000fd00000000000 */
[C---:B------:R-:W-:Y:S01]  /*3750*/  DFMA R22, R8.reuse, -UR8, R22 ;  /* 0x8000000808167c2b */ /* 0x040fe20008000016 */
[----:B------:R-:W-:Y:S01]  /*3760*/  UMOV UR8, 0x8e06e6d9 ;  /* 0x8e06e6d900087882 */ /* 0x000fe20000000000 */
[----:B------:R-:W-:Y:S01]  /*3770*/  DFMA R28, R8, UR10, -R28 ;  /* 0x0000000a081c7c2b */ /* 0x000fe2000800081c */
[----:B------:R-:W-:Y:S01]  /*3780*/  UMOV UR9, 0x3e927e4f ;  /* 0x3e927e4f00097882 */ /* 0x000fe20000000000 */
[----:B------:R-:W-:Y:S01]  /*3790*/  UMOV UR10, 0x69ace392 ;  /* 0x69ace392000a7882 */ /* 0x000fe20000000000 */
[----:B------:R-:W-:-:S03]  /*37a0*/  UMOV UR11, 0x3ec71de3 ;  /* 0x3ec71de3000b7882 */ /* 0x000fc60000000000 */
[C---:B------:R-:W-:Y:S01]  /*37b0*/  DFMA R22, R8.reuse, R22, -UR8 ;  /* 0x8000000808167e2b */ /* 0x040fe20008000016 */
[----:B------:R-:W-:Y:S01]  /*37c0*/  UMOV UR8, 0x19ddbce9 ;  /* 0x19ddbce900087882 */ /* 0x000fe20000000000 */
[----:B------:R-:W-:Y:S01]  /*37d0*/  DFMA R28, R8, R28, UR10 ;  /* 0x0000000a081c7e2b */ /* 0x000fe2000800001c */
[----:B------:R-:W-:Y:S01]  /*37e0*/  UMOV UR9, 0x3efa01a0 ;  /* 0x3efa01a000097882 */ /* 0x000fe20000000000 */
[----:B------:R-:W-:Y:S01]  /*37f0*/  UMOV UR10, 0x19db62a1 ;  /* 0x19db62a1000a7882 */ /* 0x000fe20000000000 */
[----:B------:R-:W-:-:S03]  /*3800*/  UMOV UR11, 0x3f2a01a0 ;  /* 0x3f2a01a0000b7882 */ /* 0x000fc60000000000 */
[C---:B------:R-:W-:Y:S01]  /*3810*/  DFMA R22, R8.reuse, R22, UR8 ;  /* 0x0000000808167e2b */ /* 0x040fe20008000016 */
[----:B------:R-:W-:Y:S01]  /*3820*/  UMOV UR8, 0x16c15d47 ;  /* 0x16c15d4700087882 */ /* 0x000fe20000000000 */
[----:B------:R-:W-:Y:S01]  /*3830*/  DFMA R28, R8, R28, -UR10 ;  /* 0x8000000a081c7e2b */ /* 0x000fe2000800001c */
        /* <DEDUP_REMOVED lines=9> */
[C---:B------:R-:W-:Y:S02]  /*38d0*/  DFMA R28, R8.reuse, R22, UR8 ;  /* 0x00000008081c7e2b */ /* 0x040fe40008000016 */
[----:B------:R-:W-:-:S06]  /*38e0*/  DFMA R22, R8, R30, -UR10 ;  /* 0x8000000a08167e2b */ /* 0x000fcc000800001e */
[C---:B------:R-:W-:Y:S02]  /*38f0*/  DFMA R28, R8.reuse, R28, -0.5 ;  /* 0xbfe00000081c742b */ /* 0x040fe4000000001c */
[----:B------:R-:W-:Y:S02]  /*3900*/  DFMA R30, R8, R22, RZ ;  /* 0x00000016081e722b */ /* 0x000fe400000000ff */
[----:B------:R-:W0:Y:S01]  /*3910*/  MUFU.RSQ64H R23, R21 ;  /* 0x0000001500177308 */ /* 0x000e220000001c00 */
[----:B------:R-:W-:-:S03]  /*3920*/  VIADD R22, R21, 0xfcb00000 ;  /* 0xfcb0000015167836 */ /* 0x000fc60000000000 */
[----:B------:R-:W-:Y:S02]  /*3930*/  DFMA R8, R8, R28, 1 ;  /* 0x3ff000000808742b */ /* 0x000fe4000000001c */
[----:B------:R-:W-:-:S10]  /*3940*/  DFMA R28, R24, R30, R24 ;  /* 0x0000001e181c722b */ /* 0x000fd40000000018 */
[----:B------:R-:W-:Y:S01]  /*3950*/  LOP3.LUT R27, R29, 0x80000000, RZ, 0x3c, !PT ;  /* 0x800000001d1b7812 */ /* 0x000fe200078e3cff */
[----:B0-----:R-:W-:Y:S01]  /*3960*/  DMUL R30, R22, R22 ;  /* 0x00000016161e7228 */ /* 0x001fe20000000000 */
[----:B------:R-:W-:Y:S02]  /*3970*/  FSEL R24, R8, R28, !P0 ;  /* 0x0000001c08187208 */ /* 0x000fe40004000000 */
[----:B------:R-:W-:Y:S01]  /*3980*/  FSEL R25, R9, R29, !P0 ;  /* 0x0000001d09197208 */ /* 0x000fe20004000000 */
[----:B------:R-:W-:Y:S01]  /*3990*/  IMAD.MOV.U32 R29, RZ, RZ, 0x3fd80000 ;  /* 0x3fd80000ff1d7424 */ /* 0x000fe200078e00ff */
[----:B------:R-:W-:Y:S01]  /*39a0*/  FSEL R26, R28, R8, !P0 ;  /* 0x000000081c1a7208 */ /* 0x000fe20004000000 */
[----:B------:R-:W-:Y:S01]  /*39b0*/  IMAD.MOV.U32 R28, RZ, RZ, 0x0 ;  /* 0x00000000ff1c7424 */ /* 0x000fe200078e00ff */
[----:B------:R-:W-:Y:S01]  /*39c0*/  FSEL R27, R27, R9, !P0 ;  /* 0x000000091b1b7208 */ /* 0x000fe20004000000 */
[----:B------:R-:W-:Y:S01]  /*39d0*/  DFMA R30, R20, -R30, 1 ;  /* 0x3ff00000141e742b */ /* 0x000fe2000000081e */
[----:B------:R-:W-:-:S02]  /*39e0*/  ISETP.GE.U32.AND P0, PT, R22, 0x7ca00000, PT ;  /* 0x7ca000001600780c */ /* 0x000fc40003f06070 */
[----:B------:R-:W-:Y:S02]  /*39f0*/  @P2 LOP3.LUT R33, R27, 0x80000000, RZ, 0x3c, !PT ;  /* 0x800000001b212812 */ /* 0x000fe400078e3cff */
[----:B------:R-:W-:-:S03]  /*3a00*/  @P2 LOP3.LUT R9, R25, 0x80000000, RZ, 0x3c, !PT ;  /* 0x8000000019092812 */ /* 0x000fc600078e3cff */
[----:B------:R-:W-:Y:S01]  /*3a10*/  DFMA R28, R30, R28, 0.5 ;  /* 0x3fe000001e1c742b */ /* 0x000fe2000000001c */
[----:B------:R-:W-:Y:S01]  /*3a20*/  @P2 IMAD.MOV.U32 R27, RZ, RZ, R33 ;  /* 0x000000ffff1b2224 */ /* 0x000fe200078e0021 */
[----:B------:R-:W-:Y:S01]  /*3a30*/  DMUL R30, R22, R30 ;  /* 0x0000001e161e7228 */ /* 0x000fe20000000000 */
[----:B------:R-:W-:-:S07]  /*3a40*/  @P2 IMAD.MOV.U32 R25, RZ, RZ, R9 ;  /* 0x000000ffff192224 */ /* 0x000fce00078e0009 */
[----:B------:R-:W-:-:S08]  /*3a50*/  DFMA R28, R28, R30, R22 ;  /* 0x0000001e1c1c722b */ /* 0x000fd00000000016 */
[----:B------:R-:W-:Y:S02]  /*3a60*/  DMUL R30, R20, R28 ;  /* 0x0000001c141e7228 */ /* 0x000fe40000000000 */
[----:B------:R-:W-:Y:S02]  /*3a70*/  VIADD R35, R29, 0xfff00000 ;  /* 0xfff000001d237836 */ /* 0x000fe40000000000 */
[----:B------:R-:W-:-:S04]  /*3a80*/  IMAD.MOV.U32 R34, RZ, RZ, R28 ;  /* 0x000000ffff227224 */ /* 0x000fc800078e001c */
[----:B------:R-:W-:-:S08]  /*3a90*/  DFMA R32, R30, -R30, R20 ;  /* 0x8000001e1e20722b */ /* 0x000fd00000000014 */
[----:B------:R-:W-:Y:S01]  /*3aa0*/  DFMA R8, R32, R34, R30 ;  /* 0x000000222008722b */ /* 0x000fe2000000001e */
[----:B------:R-:W-:Y:S10]  /*3ab0*/  @!P0 BRA `(.L_x_23) ;  /* 0x0000000000248947 */ /* 0x000ff40003800000 */
[----:B------:R-:W-:Y:S01]  /*3ac0*/  IMAD.MOV.U32 R8, RZ, RZ, R20 ;  /* 0x000000ffff087224 */ /* 0x000fe200078e0014 */
[----:B------:R-:W-:Y:S01]  /*3ad0*/  MOV R0, 0x3b30 ;  /* 0x00003b3000007802 */ /* 0x000fe20000000f00 */
[----:B------:R-:W-:Y:S02]  /*3ae0*/  IMAD.MOV.U32 R9, RZ, RZ, R21 ;  /* 0x000000ffff097224 */ /* 0x000fe400078e0015 */
[----:B------:R-:W-:Y:S02]  /*3af0*/  IMAD.MOV.U32 R20, RZ, RZ, R32 ;  /* 0x000000ffff147224 */ /* 0x000fe400078e0020 */
[----:B------:R-:W-:Y:S02]  /*3b00*/  IMAD.MOV.U32 R21, RZ, RZ, R33 ;  /* 0x000000ffff157224 */ /* 0x000fe400078e0021 */
[----:B------:R-:W-:-:S07]  /*3b10*/  IMAD.MOV.U32 R29, RZ, RZ, R35 ;  /* 0x000000ffff1d7224 */ /* 0x000fce00078e0023 */
[----:B------:R-:W-:Y:S05]  /*3b20*/  CALL.REL.NOINC `($__internal_1_$__cuda_sm20_dsqrt_rn_f64_mediumpath_v1) ;  /* 0x0000000400d07944 */ /* 0x000fea0003c00000 */
[----:B------:R-:W-:Y:S02]  /*3b30*/  IMAD.MOV.U32 R8, RZ, RZ, R20 ;  /* 0x000000ffff087224 */ /* 0x000fe400078e0014 */
[----:B------:R-:W-:-:S07]  /*3b40*/  IMAD.MOV.U32 R9, RZ, RZ, R21 ;  /* 0x000000ffff097224 */ /* 0x000fce00078e0015 */
.L_x_23:
[----:B------:R-:W-:Y:S05]  /*3b50*/  BSYNC.RECONVERGENT B2 ;  /* 0x0000000000027941 */ /* 0x000fea0003800200 */
.L_x_22:
[----:B------:R-:W0:Y:S01]  /*3b60*/  FRND.F64.TRUNC R20, R18 ;  /* 0x0000001200147313 */ /* 0x000e22000030d800 */
[----:B------:R-:W-:Y:S01]  /*3b70*/  DMUL R22, RZ, R18 ;  /* 0x00000012ff167228 */ /* 0x000fe20000000000 */
[----:B------:R-:W-:Y:S02]  /*3b80*/  IMAD.MOV.U32 R0, RZ, RZ, R36 ;  /* 0x000000ffff007224 */ /* 0x000fe400078e0024 */
[----:B------:R-:W-:Y:S01]  /*3b90*/  IMAD.MOV.U32 R36, RZ, RZ, R3 ;  /* 0x000000ffff247224 */ /* 0x000fe200078e0003 */
[----:B0-----:R-:W-:Y:S02]  /*3ba0*/  DSETP.NEU.AND P0, PT, R18, R20, PT ;  /* 0x000000141200722a */ /* 0x001fe40003f0d000 */
[----:B------:R-:W-:-:S04]  /*3bb0*/  DADD R20, RZ, R26 ;  /* 0x00000000ff147229 */ /* 0x000fc8000000001a */
[----:B------:R-:W-:Y:S01]  /*3bc0*/  FSEL R22, R22, R24, !P0 ;  /* 0x0000001816167208 */ /* 0x000fe20004000000 */
[----:B------:R-:W-:Y:S01]  /*3bd0*/  IMAD.MOV.U32 R24, RZ, RZ, 0x1 ;  /* 0x00000001ff187424 */ /* 0x000fe200078e00ff */
[----:B------:R-:W-:Y:S02]  /*3be0*/  FSEL R23, R23, R25, !P0 ;  /* 0x0000001917177208 */ /* 0x000fe40004000000 */
[----:B------:R-:W-:-:S04]  /*3bf0*/  DMUL R20, R20, R8 ;  /* 0x0000000814147228 */ /* 0x000fc80000000000 */
[----:B------:R-:W-:Y:S01]  /*3c00*/  DMUL R22, R8, R22 ;  /* 0x0000001608167228 */ /* 0x000fe20000000000 */
[----:B------:R-:W-:Y:S02]  /*3c10*/  IMAD.MOV.U32 R9, RZ, RZ, R37 ;  /* 0x000000ffff097224 */ /* 0x000fe400078e0025 */
[----:B------:R-:W-:-:S08]  /*3c20*/  IMAD.MOV.U32 R8, RZ, RZ, R39 ;  /* 0x000000ffff087224 */ /* 0x000fd000078e0027 */
.L_x_18:
[----:B------:R-:W-:Y:S05]  /*3c30*/  BSYNC.RECONVERGENT B0 ;  /* 0x0000000000007941 */ /* 0x000fea0003800200 */
.L_x_17:
[----:B------:R-:W-:-:S08]  /*3c40*/  DFMA R10, -R4, R22, R10 ;  /* 0x00000016040a722b */ /* 0x000fd0000000010a */
[----:B------:R-:W-:-:S07]  /*3c50*/  DADD R10, R12, -R10 ;  /* 0x000000000c0a7229 */ /* 0x000fce000000080a */
[----:B------:R1:W-:Y:S01]  /*3c60*/  STG.E.64 desc[UR6][R16.64], R10 ;  /* 0x0000000a10007986 */ /* 0x0003e2000c101b06 */
[----:B------:R-:W-:Y:S05]  /*3c70*/  @!P1 BRA `(.L_x_24) ;  /* 0xfffffff0001c9947 */ /* 0x000fea000383ffff */
.L_x_16:
[----:B------:R-:W-:Y:S05]  /*3c80*/  BSYNC.RECONVERGENT B1 ;  /* 0x0000000000017941 */ /* 0x000fea0003800200 */
.L_x_15:
[----:B------:R-:W-:Y:S05]  /*3c90*/  BRA.U UP0, `(.L_x_25) ;  /* 0xffffffed00ec7547 */ /* 0x000fea000b83ffff */
[----:B------:R-:W-:Y:S05]  /*3ca0*/  EXIT ;  /* 0x000000000000794d */ /* 0x000fea0003800000 */
        .weak           $__internal_0_$__cuda_sm20_div_rn_f64_full
        .type           $__internal_0_$__cuda_sm20_div_rn_f64_full,@function
        .size           $__internal_0_$__cuda_sm20_div_rn_f64_full,($__internal_1_$__cuda_sm20_dsqrt_rn_f64_mediumpath_v1 - $__internal_0_$__cuda_sm20_div_rn_f64_full)
$__internal_0_$__cuda_sm20_div_rn_f64_full:
[C---:B------:R-:W-:Y:S01]  /*3cb0*/  FSETP.GEU.AND P0, PT, |R11|.reuse, 1.469367938527859385e-39, PT ;  /* 0x001000000b00780b */ /* 0x040fe20003f0e200 */
[----:B------:R-:W-:Y:S01]  /*3cc0*/  IMAD.MOV.U32 R18, RZ, RZ, 0x1 ;  /* 0x00000001ff127424 */ /* 0x000fe200078e00ff */
[----:B------:R-:W-:Y:S01]  /*3cd0*/  LOP3.LUT R6, R11, 0x800fffff, RZ, 0xc0, !PT ;  /* 0x800fffff0b067812 */ /* 0x000fe200078ec0ff */
[----:B------:R-:W-:Y:S01]  /*3ce0*/  IMAD.MOV.U32 R17, RZ, RZ, 0x1ca00000 ;  /* 0x1ca00000ff117424 */ /* 0x000fe200078e00ff */
[C---:B------:R-:W-:Y:S01]  /*3cf0*/  FSETP.GEU.AND P2, PT, |R13|.reuse, 1.469367938527859385e-39, PT ;  /* 0x001000000d00780b */ /* 0x040fe20003f4e200 */
[----:B------:R-:W-:Y:S01]  /*3d00*/  BSSY.RECONVERGENT B1, `(.L_x_26) ;  /* 0x0000052000017945 */ /* 0x000fe20003800200 */
[----:B------:R-:W-:Y:S01]  /*3d10*/  LOP3.LUT R7, R6, 0x3ff00000, RZ, 0xfc, !PT ;  /* 0x3ff0000006077812 */ /* 0x000fe200078efcff */
[----:B------:R-:W-:Y:S01]  /*3d20*/  IMAD.MOV.U32 R6, RZ, RZ, R10 ;  /* 0x000000ffff067224 */ /* 0x000fe200078e000a */
[----:B------:R-:W-:Y:S02]  /*3d30*/  LOP3.LUT R15, R13, 0x7ff00000, RZ, 0xc0, !PT ;  /* 0x7ff000000d0f7812 */ /* 0x000fe400078ec0ff */
[----:B------:R-:W-:-:S03]  /*3d40*/  LOP3.LUT R26, R11, 0x7ff00000, RZ, 0xc0, !PT ;  /* 0x7ff000000b1a7812 */ /* 0x000fc600078ec0ff */
[----:B------:R-:W-:Y:S01]  /*3d50*/  @!P0 DMUL R6, R10, 8.98846567431157953865e+307 ;  /* 0x7fe000000a068828 */ /* 0x000fe20000000000 */
[----:B------:R-:W-:Y:S01]  /*3d60*/  ISETP.GE.U32.AND P1, PT, R15, R26, PT ;  /* 0x0000001a0f00720c */ /* 0x000fe20003f26070 */
[----:B------:R-:W-:Y:S02]  /*3d70*/  IMAD.MOV.U32 R27, RZ, RZ, R15 ;  /* 0x000000ffff1b7224 */ /* 0x000fe400078e000f */
[----:B------:R-:W-:Y:S02]  /*3d80*/  @!P2 LOP3.LUT R22, R11, 0x7ff00000, RZ, 0xc0, !PT ;  /* 0x7ff000000b16a812 */ /* 0x000fe400078ec0ff */
[----:B------:R-:W0:Y:S02]  /*3d90*/  MUFU.RCP64H R19, R7 ;  /* 0x0000000700137308 */ /* 0x000e240000001800 */
[----:B------:R-:W-:Y:S02]  /*3da0*/  @!P2 ISETP.GE.U32.AND P3, PT, R15, R22, PT ;  /* 0x000000160f00a20c */ /* 0x000fe40003f66070 */
[----:B------:R-:W-:-:S05]  /*3db0*/  @!P0 LOP3.LUT R26, R7, 0x7ff00000, RZ, 0xc0, !PT ;  /* 0x7ff00000071a8812 */ /* 0x000fca00078ec0ff */
[----:B------:R-:W-:Y:S01]  /*3dc0*/  VIADD R29, R26, 0xffffffff ;  /* 0xffffffff1a1d7836 */ /* 0x000fe20000000000 */
[----:B0-----:R-:W-:-:S08]  /*3dd0*/  DFMA R20, R18, -R6, 1 ;  /* 0x3ff000001214742b */ /* 0x001fd00000000806 */
[----:B------:R-:W-:-:S08]  /*3de0*/  DFMA R20, R20, R20, R20 ;  /* 0x000000141414722b */ /* 0x000fd00000000014 */
[----:B------:R-:W-:Y:S01]  /*3df0*/  DFMA R22, R18, R20, R18 ;  /* 0x000000141216722b */ /* 0x000fe20000000012 */
[C---:B------:R-:W-:Y:S01]  /*3e00*/  @!P2 SEL R21, R17.reuse, 0x63400000, !P3 ;  /* 0x634000001115a807 */ /* 0x040fe20005800000 */
[----:B------:R-:W-:Y:S01]  /*3e10*/  IMAD.MOV.U32 R18, RZ, RZ, R12 ;  /* 0x000000ffff127224 */ /* 0x000fe200078e000c */
[----:B------:R-:W-:Y:S01]  /*3e20*/  SEL R19, R17, 0x63400000, !P1 ;  /* 0x6340000011137807 */ /* 0x000fe20004800000 */
[----:B------:R-:W-:Y:S01]  /*3e30*/  @!P2 IMAD.MOV.U32 R20, RZ, RZ, RZ ;  /* 0x000000ffff14a224 */ /* 0x000fe200078e00ff */
[--C-:B------:R-:W-:Y:S02]  /*3e40*/  @!P2 LOP3.LUT R21, R21, 0x80000000, R13.reuse, 0xf8, !PT ;  /* 0x800000001515a812 */ /* 0x100fe400078ef80d */
[----:B------:R-:W-:Y:S01]  /*3e50*/  LOP3.LUT R19, R19, 0x800fffff, R13, 0xf8, !PT ;  /* 0x800fffff13137812 */ /* 0x000fe200078ef80d */
[----:B------:R-:W-:Y:S01]  /*3e60*/  DFMA R24, R22, -R6, 1 ;  /* 0x3ff000001618742b */ /* 0x000fe20000000806 */
[----:B------:R-:W-:-:S06]  /*3e70*/  @!P2 LOP3.LUT R21, R21, 0x100000, RZ, 0xfc, !PT ;  /* 0x001000001515a812 */ /* 0x000fcc00078efcff */
[----:B------:R-:W-:Y:S02]  /*3e80*/  @!P2 DFMA R18, R18, 2, -R20 ;  /* 0x400000001212a82b */ /* 0x000fe40000000814 */
[----:B------:R-:W-:-:S08]  /*3e90*/  DFMA R24, R22, R24, R22 ;  /* 0x000000181618722b */ /* 0x000fd00000000016 */
[----:B------:R-:W-:Y:S01]  /*3ea0*/  @!P2 LOP3.LUT R27, R19, 0x7ff00000, RZ, 0xc0, !PT ;  /* 0x7ff00000131ba812 */ /* 0x000fe200078ec0ff */
[----:B------:R-:W-:-:S04]  /*3eb0*/  DMUL R20, R24, R18 ;  /* 0x0000001218147228 */ /* 0x000fc80000000000 */
[----:B------:R-:W-:-:S04]  /*3ec0*/  VIADD R28, R27, 0xffffffff ;  /* 0xffffffff1b1c7836 */ /* 0x000fc80000000000 */
[----:B------:R-:W-:Y:S01]  /*3ed0*/  DFMA R22, R20, -R6, R18 ;  /* 0x800000061416722b */ /* 0x000fe20000000012 */
[----:B------:R-:W-:-:S04]  /*3ee0*/  ISETP.GT.U32.AND P0, PT, R28, 0x7feffffe, PT ;  /* 0x7feffffe1c00780c */ /* 0x000fc80003f04070 */
[----:B------:R-:W-:-:S03]  /*3ef0*/  ISETP.GT.U32.OR P0, PT, R29, 0x7feffffe, P0 ;  /* 0x7feffffe1d00780c */ /* 0x000fc60000704470 */
[----:B------:R-:W-:-:S10]  /*3f00*/  DFMA R20, R24, R22, R20 ;  /* 0x000000161814722b */ /* 0x000fd40000000014 */
[----:B------:R-:W-:Y:S05]  /*3f10*/  @P0 BRA `(.L_x_27) ;  /* 0x00000000006c0947 */ /* 0x000fea0003800000 */
[----:B------:R-:W-:-:S04]  /*3f20*/  LOP3.LUT R22, R11, 0x7ff00000, RZ, 0xc0, !PT ;  /* 0x7ff000000b167812 */ /* 0x000fc800078ec0ff */
[CC--:B------:R-:W-:Y:S02]  /*3f30*/  VIADDMNMX R12, R15.reuse, -R22.reuse, 0xb9600000, !PT ;  /* 0xb96000000f0c7446 */ /* 0x0c0fe40007800916 */
[----:B------:R-:W-:Y:S02]  /*3f40*/  ISETP.GE.U32.AND P0, PT, R15, R22, PT ;  /* 0x000000160f00720c */ /* 0x000fe40003f06070 */
[----:B------:R-:W-:Y:S02]  /*3f50*/  VIMNMX R12, PT, PT, R12, 0x46a00000, PT ;  /* 0x46a000000c0c7848 */ /* 0x000fe40003fe0100 */
[----:B------:R-:W-:-:S05]  /*3f60*/  SEL R15, R17, 0x63400000, !P0 ;  /* 0x63400000110f7807 */ /* 0x000fca0004000000 */
[----:B------:R-:W-:Y:S02]  /*3f70*/  IMAD.IADD R15, R12, 0x1, -R15 ;  /* 0x000000010c0f7824 */ /* 0x000fe400078e0a0f */
[----:B------:R-:W-:Y:S02]  /*3f80*/  IMAD.MOV.U32 R12, RZ, RZ, RZ ;  /* 0x000000ffff0c7224 */ /* 0x000fe400078e00ff */
[----:B------:R-:W-:-:S06]  /*3f90*/  VIADD R13, R15, 0x7fe00000 ;  /* 0x7fe000000f0d7836 */ /* 0x000fcc0000000000 */
[----:B------:R-:W-:-:S10]  /*3fa0*/  DMUL R22, R20, R12 ;  /* 0x0000000c14167228 */ /* 0x000fd40000000000 */
[----:B------:R-:W-:-:S13]  /*3fb0*/  FSETP.GTU.AND P0, PT, |R23|, 1.469367938527859385e-39, PT ;  /* 0x001000001700780b */ /* 0x000fda0003f0c200 */
[----:B------:R-:W-:Y:S05]  /*3fc0*/  @P0 BRA `(.L_x_28) ;  /* 0x0000000000940947 */ /* 0x000fea0003800000 */
[----:B------:R-:W-:Y:S01]  /*3fd0*/  DFMA R6, R20, -R6, R18 ;  /* 0x800000061406722b */ /* 0x000fe20000000012 */
[----:B------:R-:W-:-:S09]  /*3fe0*/  IMAD.MOV.U32 R12, RZ, RZ, RZ ;  /* 0x000000ffff0c7224 */ /* 0x000fd200078e00ff */
[C---:B------:R-:W-:Y:S02]  /*3ff0*/  FSETP.NEU.AND P0, PT, R7.reuse, RZ, PT ;  /* 0x000000ff0700720b */ /* 0x040fe40003f0d000 */
[----:B------:R-:W-:-:S04]  /*4000*/  LOP3.LUT R11, R7, 0x80000000, R11, 0x48, !PT ;  /* 0x80000000070b7812 */ /* 0x000fc800078e480b */
[----:B------:R-:W-:-:S07]  /*4010*/  LOP3.LUT R13, R11, R13, RZ, 0xfc, !PT ;  /* 0x0000000d0b0d7212 */ /* 0x000fce00078efcff */
[----:B------:R-:W-:Y:S05]  /*4020*/  @!P0 BRA `(.L_x_28) ;  /* 0x00000000007c8947 */ /* 0x000fea0003800000 */
[----:B------:R-:W-:Y:S01]  /*4030*/  IMAD.MOV R7, RZ, RZ, -R15 ;  /* 0x000000ffff077224 */ /* 0x000fe200078e0a0f */
[----:B------:R-:W-:Y:S01]  /*4040*/  DMUL.RP R12, R20, R12 ;  /* 0x0000000c140c7228 */ /* 0x000fe20000008000 */
[----:B------:R-:W-:-:S06]  /*4050*/  IMAD.MOV.U32 R6, RZ, RZ, RZ ;  /* 0x000000ffff067224 */ /* 0x000fcc00078e00ff */
[----:B------:R-:W-:-:S03]  /*4060*/  DFMA R6, R22, -R6, R20 ;  /* 0x800000061606722b */ /* 0x000fc60000000014 */
[----:B------:R-:W-:-:S03]  /*4070*/  LOP3.LUT R11, R13, R11, RZ, 0x3c, !PT ;  /* 0x0000000b0d0b7212 */ /* 0x000fc600078e3cff */
[----:B------:R-:W-:-:S04]  /*4080*/  IADD3 R6, PT, PT, -R15, -0x43300000, RZ ;  /* 0xbcd000000f067810 */ /* 0x000fc80007ffe1ff */
[----:B------:R-:W-:-:S04]  /*4090*/  FSETP.NEU.AND P0, PT, |R7|, R6, PT ;  /* 0x000000060700720b */ /* 0x000fc80003f0d200 */
[----:B------:R-:W-:Y:S02]  /*40a0*/  FSEL R22, R12, R22, !P0 ;  /* 0x000000160c167208 */ /* 0x000fe40004000000 */
[----:B------:R-:W-:Y:S01]  /*40b0*/  FSEL R23, R11, R23, !P0 ;  /* 0x000000170b177208 */ /* 0x000fe20004000000 */
[----:B------:R-:W-:Y:S06]  /*40c0*/  BRA `(.L_x_28) ;  /* 0x0000000000547947 */ /* 0x000fec0003800000 */
.L_x_27:
[----:B------:R-:W-:-:S14]  /*40d0*/  DSETP.NAN.AND P0, PT, R12, R12, PT ;  /* 0x0000000c0c00722a */ /* 0x000fdc0003f08000 */
[----:B------:R-:W-:Y:S05]  /*40e0*/  @P0 BRA `(.L_x_29) ;  /* 0x0000000000440947 */ /* 0x000fea0003800000 */
[----:B------:R-:W-:-:S14]  /*40f0*/  DSETP.NAN.AND P0, PT, R10, R10, PT ;  /* 0x0000000a0a00722a */ /* 0x000fdc0003f08000 */
[----:B------:R-:W-:Y:S05]  /*4100*/  @P0 BRA `(.L_x_30) ;  /* 0x0000000000300947 */ /* 0x000fea0003800000 */
[----:B------:R-:W-:Y:S01]  /*4110*/  ISETP.NE.AND P0, PT, R27, R26, PT ;  /* 0x0000001a1b00720c */ /* 0x000fe20003f05270 */
[----:B------:R-:W-:Y:S02]  /*4120*/  IMAD.MOV.U32 R22, RZ, RZ, 0x0 ;  /* 0x00000000ff167424 */ /* 0x000fe400078e00ff */
[----:B------:R-:W-:-:S10]  /*4130*/  IMAD.MOV.U32 R23, RZ, RZ, -0x80000 ;  /* 0xfff80000ff177424 */ /* 0x000fd400078e00ff */
[----:B------:R-:W-:Y:S05]  /*4140*/  @!P0 BRA `(.L_x_28) ;  /* 0x0000000000348947 */ /* 0x000fea0003800000 */
[----:B------:R-:W-:Y:S02]  /*4150*/  ISETP.NE.AND P0, PT, R27, 0x7ff00000, PT ;  /* 0x7ff000001b00780c */ /* 0x000fe40003f05270 */
[----:B------:R-:W-:Y:S02]  /*4160*/  LOP3.LUT R23, R13, 0x80000000, R11, 0x48, !PT ;  /* 0x800000000d177812 */ /* 0x000fe400078e480b */
[----:B------:R-:W-:-:S13]  /*4170*/  ISETP.EQ.OR P0, PT, R26, RZ, !P0 ;  /* 0x000000ff1a00720c */ /* 0x000fda0004702670 */
[----:B------:R-:W-:Y:S01]  /*4180*/  @P0 LOP3.LUT R6, R23, 0x7ff00000, RZ, 0xfc, !PT ;  /* 0x7ff0000017060812 */ /* 0x000fe200078efcff */
[----:B------:R-:W-:Y:S02]  /*4190*/  @!P0 IMAD.MOV.U32 R22, RZ, RZ, RZ ;  /* 0x000000ffff168224 */ /* 0x000fe400078e00ff */
[----:B------:R-:W-:Y:S02]  /*41a0*/  @P0 IMAD.MOV.U32 R22, RZ, RZ, RZ ;  /* 0x000000ffff160224 */ /* 0x000fe400078e00ff */
[----:B------:R-:W-:Y:S01]  /*41b0*/  @P0 IMAD.MOV.U32 R23, RZ, RZ, R6 ;  /* 0x000000ffff170224 */ /* 0x000fe200078e0006 */
[----:B------:R-:W-:Y:S06]  /*41c0*/  BRA `(.L_x_28) ;  /* 0x0000000000147947 */ /* 0x000fec0003800000 */
.L_x_30:
[----:B------:R-:W-:Y:S01]  /*41d0*/  LOP3.LUT R23, R11, 0x80000, RZ, 0xfc, !PT ;  /* 0x000800000b177812 */ /* 0x000fe200078efcff */
[----:B------:R-:W-:Y:S01]  /*41e0*/  IMAD.MOV.U32 R22, RZ, RZ, R10 ;  /* 0x000000ffff167224 */ /* 0x000fe200078e000a */
[----:B------:R-:W-:Y:S06]  /*41f0*/  BRA `(.L_x_28) ;  /* 0x0000000000087947 */ /* 0x000fec0003800000 */
.L_x_29:
[----:B------:R-:W-:Y:S01]  /*4200*/  LOP3.LUT R23, R13, 0x80000, RZ, 0xfc, !PT ;  /* 0x000800000d177812 */ /* 0x000fe200078efcff */
[----:B------:R-:W-:-:S07]  /*4210*/  IMAD.MOV.U32 R22, RZ, RZ, R12 ;  /* 0x000000ffff167224 */ /* 0x000fce00078e000c */
.L_x_28:
[----:B------:R-:W-:Y:S05]  /*4220*/  BSYNC.RECONVERGENT B1 ;  /* 0x0000000000017941 */ /* 0x000fea0003800200 */
.L_x_26:
[----:B------:R-:W-:Y:S02]  /*4230*/  IMAD.MOV.U32 R17, RZ, RZ, 0x0 ;  /* 0x00000000ff117424 */ /* 0x000fe400078e00ff */
[----:B------:R-:W-:Y:S02]  /*4240*/  IMAD.MOV.U32 R6, RZ, RZ, R22 ;  /* 0x000000ffff067224 */ /* 0x000fe400078e0016 */
[----:B------:R-:W-:Y:S01]  /*4250*/  IMAD.MOV.U32 R7, RZ, RZ, R23 ;  /* 0x000000ffff077224 */ /* 0x000fe200078e0017 */
[----:B------:R-:W-:Y:S06]  /*4260*/  RET.REL.NODEC R16 `(synchrotron_radiation_full) ;  /* 0xffffffbc10647950 */ /* 0x000fec0003c3ffff */
        .weak           $__internal_1_$__cuda_sm20_dsqrt_rn_f64_mediumpath_v1
        .type           $__internal_1_$__cuda_sm20_dsqrt_rn_f64_mediumpath_v1,@function
        .size           $__internal_1_$__cuda_sm20_dsqrt_rn_f64_mediumpath_v1,(.L_x_46 - $__internal_1_$__cuda_sm20_dsqrt_rn_f64_mediumpath_v1)
$__internal_1_$__cuda_sm20_dsqrt_rn_f64_mediumpath_v1:
[----:B------:R-:W-:Y:S01]  /*4270*/  ISETP.GE.U32.AND P0, PT, R22, -0x3400000, PT ;  /* 0xfcc000001600780c */ /* 0x000fe20003f06070 */
[----:B------:R-:W-:-:S12]  /*4280*/  BSSY.RECONVERGENT B3, `(.L_x_31) ;  /* 0x0000023000037945 */ /* 0x000fd80003800200 */
[----:B------:R-:W-:Y:S05]  /*4290*/  @!P0 BRA `(.L_x_32) ;  /* 0x0000000000208947 */ /* 0x000fea0003800000 */
[----:B------:R-:W-:-:S10]  /*42a0*/  DFMA.RM R20, R20, R28, R30 ;  /* 0x0000001c1414722b */ /* 0x000fd4000000401e */
[----:B------:R-:W-:-:S05]  /*42b0*/  IADD3 R22, P0, PT, R20, 0x1, RZ ;  /* 0x0000000114167810 */ /* 0x000fca0007f1e0ff */
[----:B------:R-:W-:-:S06]  /*42c0*/  IMAD.X R23, RZ, RZ, R21, P0 ;  /* 0x000000ffff177224 */ /* 0x000fcc00000e0615 */
[----:B------:R-:W-:-:S08]  /*42d0*/  DFMA.RP R8, -R20, R22, R8 ;  /* 0x000000161408722b */ /* 0x000fd00000008108 */
[----:B------:R-:W-:-:S06]  /*42e0*/  DSETP.GT.AND P0, PT, R8, RZ, PT ;  /* 0x000000ff0800722a */ /* 0x000fcc0003f04000 */
[----:B------:R-:W-:Y:S02]  /*42f0*/  FSEL R20, R22, R20, P0 ;  /* 0x0000001416147208 */ /* 0x000fe40000000000 */
[----:B------:R-:W-:Y:S01]  /*4300*/  FSEL R21, R23, R21, P0 ;  /* 0x0000001517157208 */ /* 0x000fe20000000000 */
[----:B------:R-:W-:Y:S06]  /*4310*/  BRA `(.L_x_33) ;  /* 0x0000000000647947 */ /* 0x000fec0003800000 */
.L_x_32:
[----:B------:R-:W-:-:S14]  /*4320*/  DSETP.NE.AND P0, PT, R8, RZ, PT ;  /* 0x000000ff0800722a */ /* 0x000fdc0003f05000 */
[----:B------:R-:W-:Y:S05]  /*4330*/  @!P0 BRA `(.L_x_34) ;  /* 0x0000000000588947 */ /* 0x000fea0003800000 */
[----:B------:R-:W-:-:S13]  /*4340*/  ISETP.GE.AND P0, PT, R9, RZ, PT ;  /* 0x000000ff0900720c */ /* 0x000fda0003f06270 */
[----:B------:R-:W-:Y:S02]  /*4350*/  @!P0 IMAD.MOV.U32 R20, RZ, RZ, 0x0 ;  /* 0x00000000ff148424 */ /* 0x000fe400078e00ff */
[----:B------:R-:W-:Y:S01]  /*4360*/  @!P0 IMAD.MOV.U32 R21, RZ, RZ, -0x80000 ;  /* 0xfff80000ff158424 */ /* 0x000fe200078e00ff */
[----:B------:R-:W-:Y:S06]  /*4370*/  @!P0 BRA `(.L_x_33) ;  /* 0x00000000004c8947 */ /* 0x000fec0003800000 */
[----:B------:R-:W-:-:S13]  /*4380*/  ISETP.GT.AND P0, PT, R9, 0x7fefffff, PT ;  /* 0x7fefffff0900780c */ /* 0x000fda0003f04270 */
[----:B------:R-:W-:Y:S05]  /*4390*/  @P0 BRA `(.L_x_34) ;  /* 0x0000000000400947 */ /* 0x000fea0003800000 */
[----:B------:R-:W-:Y:S01]  /*43a0*/  DMUL R8, R8, 8.11296384146066816958e+31 ;  /* 0x4690000008087828 */ /* 0x000fe20000000000 */
[----:B------:R-:W-:Y:S02]  /*43b0*/  IMAD.MOV.U32 R20, RZ, RZ, RZ ;  /* 0x000000ffff147224 */ /* 0x000fe400078e00ff */
[----:B------:R-:W-:Y:S02]  /*43c0*/  IMAD.MOV.U32 R22, RZ, RZ, 0x0 ;  /* 0x00000000ff167424 */ /* 0x000fe400078e00ff */
[----:B------:R-:W-:Y:S01]  /*43d0*/  IMAD.MOV.U32 R23, RZ, RZ, 0x3fd80000 ;  /* 0x3fd80000ff177424 */ /* 0x000fe200078e00ff */
[----:B------:R-:W0:Y:S02]  /*43e0*/  MUFU.RSQ64H R21, R9 ;  /* 0x0000000900157308 */ /* 0x000e240000001c00 */
[----:B0-----:R-:W-:-:S08]  /*43f0*/  DMUL R28, R20, R20 ;  /* 0x00000014141c7228 */ /* 0x001fd00000000000 */
[----:B------:R-:W-:-:S08]  /*4400*/  DFMA R28, R8, -R28, 1 ;  /* 0x3ff00000081c742b */ /* 0x000fd0000000081c */
[----:B------:R-:W-:Y:S02]  /*4410*/  DFMA R22, R28, R22, 0.5 ;  /* 0x3fe000001c16742b */ /* 0x000fe40000000016 */
[----:B------:R-:W-:-:S08]  /*4420*/  DMUL R28, R20, R28 ;  /* 0x0000001c141c7228 */ /* 0x000fd00000000000 */
[----:B------:R-:W-:-:S08]  /*4430*/  DFMA R22, R22, R28, R20 ;  /* 0x0000001c1616722b */ /* 0x000fd00000000014 */
[----:B------:R-:W-:Y:S02]  /*4440*/  DMUL R20, R8, R22 ;  /* 0x0000001608147228 */ /* 0x000fe40000000000 */
[----:B------:R-:W-:-:S06]  /*4450*/  VIADD R23, R23, 0xfff00000 ;  /* 0xfff0000017177836 */ /* 0x000fcc0000000000 */
[----:B------:R-:W-:-:S08]  /*4460*/  DFMA R28, R20, -R20, R8 ;  /* 0x80000014141c722b */ /* 0x000fd00000000008 */
[----:B------:R-:W-:-:S10]  /*4470*/  DFMA R20, R22, R28, R20 ;  /* 0x0000001c1614722b */ /* 0x000fd40000000014 */
[----:B------:R-:W-:Y:S01]  /*4480*/  VIADD R21, R21, 0xfcb00000 ;  /* 0xfcb0000015157836 */ /* 0x000fe20000000000 */
[----:B------:R-:W-:Y:S06]  /*4490*/  BRA `(.L_x_33) ;  /* 0x0000000000047947 */ /* 0x000fec0003800000 */
.L_x_34:
[----:B------:R-:W-:-:S11]  /*44a0*/  DADD R20, R8, R8 ;  /* 0x0000000008147229 */ /* 0x000fd60000000008 */
.L_x_33:
[----:B------:R-:W-:Y:S05]  /*44b0*/  BSYNC.RECONVERGENT B3 ;  /* 0x0000000000037941 */ /* 0x000fea0003800200 */
.L_x_31:
[----:B------:R-:W-:Y:S02]  /*44c0*/  IMAD.MOV.U32 R8, RZ, RZ, R0 ;  /* 0x000000ffff087224 */ /* 0x000fe400078e0000 */
[----:B------:R-:W-:-:S04]  /*44d0*/  IMAD.MOV.U32 R9, RZ, RZ, 0x0 ;  /* 0x00000000ff097424 */ /* 0x000fc800078e00ff */
[----:B------:R-:W-:Y:S05]  /*44e0*/  RET.REL.NODEC R8 `(synchrotron_radiation_full) ;  /* 0xffffffb808c47950 */ /* 0x000fea0003c3ffff */
.L_x_35:
[----:B------:R-:W-:-:S00]  /*44f0*/  BRA `(.L_x_35) ;  /* 0xfffffffc00fc7947 */ /* 0x000fc0000383ffff */
[----:B------:R-:W-:-:S00]  /*4500*/  NOP ;  /* 0x0000000000007918 */ /* 0x000fc00000000000 */
[----:B------:R-:W-:-:S00]  /*4510*/  NOP ;  /* 0x0000000000007918 */ /* 0x000fc00000000000 */
[----:B------:R-:W-:-:S00]  /*4520*/  NOP ;  /* 0x0000000000007918 */ /* 0x000fc00000000000 */
[----:B------:R-:W-:-:S00]  /*4530*/  NOP ;  /* 0x0000000000007918 */ /* 0x000fc00000000000 */
[----:B------:R-:W-:-:S00]  /*4540*/  NOP ;  /* 0x0000000000007918 */ /* 0x000fc00000000000 */
[----:B------:R-:W-:-:S00]  /*4550*/  NOP ;  /* 0x0000000000007918 */ /* 0x000fc00000000000 */
[----:B------:R-:W-:-:S00]  /*4560*/  NOP ;  /* 0x0000000000007918 */ /* 0x000fc00000000000 */
[----:B------:R-:W-:-:S00]  /*4570*/  NOP ;  /* 0x0000000000007918 */ /* 0x000fc00000000000 */
.L_x_46:


//--------------------- .text.synchrotron_radiation --------------------------
	.section	.text.synchrotron_radiation,"ax",@progbits
	.align	128
        .global         synchrotron_radiation
        .type           synchrotron_radiation,@function
        .size           synchrotron_radiation,(.L_x_47 - synchrotron_radiation)
        .other          synchrotron_radiation,@"STO_CUDA_ENTRY STV_DEFAULT"
synchrotron_radiation:
.text.synchrotron_radiation:
[----:B------:R-:W-:Y:S08]  /*0000*/  LDC R1, c[0x0][0x37c] ;  /* 0x0000df00ff017b82 */ /* 0x000ff00000000800 */
[----:B------:R-:W0:Y:S01]  /*0010*/  LDC R0, c[0x0][0x3a0] ;  /* 0x0000e800ff007b82 */ /* 0x000e220000000800 */
[----:B------:R-:W1:Y:S01]  /*0020*/  S2R R9, SR_CTAID.X ;  /* 0x0000000000097919 */ /* 0x000e620000002500 */
[----:B0-----:R-:W-:-:S13]  /*0030*/  ISETP.GE.AND P0, PT, R0, 0x1, PT ;  /* 0x000000010000780c */ /* 0x001fda0003f06270 */
[----:B-1----:R-:W-:Y:S05]  /*0040*/  @!P0 EXIT ;  /* 0x000000000000894d */ /* 0x002fea0003800000 */
[----:B------:R-:W0:Y:S01]  /*0050*/  LDCU UR6, c[0x0][0x39c] ;  /* 0x00007380ff0677ac */ /* 0x000e220008000800 */
[----:B------:R-:W1:Y:S01]  /*0060*/  LDC.64 R6, c[0x0][0x398] ;  /* 0x0000e600ff067b82 */ /* 0x000e620000000a00 */
[----:B------:R-:W-:Y:S01]  /*0070*/  IMAD.MOV.U32 R2, RZ, RZ, 0x1 ;  /* 0x00000001ff027424 */ /* 0x000fe200078e00ff */
[----:B------:R-:W2:Y:S01]  /*0080*/  S2R R0, SR_TID.X ;  /* 0x0000000000007919 */ /* 0x000ea20000002100 */
[----:B------:R-:W3:Y:S01]  /*0090*/  LDCU UR4, c[0x0][0x360] ;  /* 0x00006c00ff0477ac */ /* 0x000ee20008000800 */
[----:B------:R-:W3:Y:S01]  /*00a0*/  LDCU UR5, c[0x0][0x370] ;  /* 0x00006e00ff0577ac */ /* 0x000ee20008000800 */
[----:B0-----:R-:W1:Y:S01]  /*00b0*/  MUFU.RCP64H R3, UR6 ;  /* 0x0000000600037d08 */ /* 0x001e620008001800 */
[----:B---3--:R-:W-:Y:S01]  /*00c0*/  UIMAD UR5, UR4, UR5, URZ ;  /* 0x00000005040572a4 */ /* 0x008fe2000f8e02ff */
[----:B-1----:R-:W-:Y:S01]  /*00d0*/  DFMA R4, R2, -R6, 1 ;  /* 0x3ff000000204742b */ /* 0x002fe20000000806 */
[----:B--2---:R-:W-:-:S07]  /*00e0*/  IMAD R0, R9, UR4, R0 ;  /* 0x0000000409007c24 */ /* 0x004fce000f8e0200 */
        /* <DEDUP_REMOVED lines=10> */
[----:B------:R-:W-:-:S07]  /*0190*/  MOV R6, 0x1b0 ;  /* 0x000001b000067802 */ /* 0x000fce0000000f00 */
[----:B------:R-:W-:Y:S05]  /*01a0*/  CALL.REL.NOINC `($__internal_2_$__cuda_sm20_div_rn_f64_full) ;  /* 0x00000000005c7944 */ /* 0x000fea0003c00000 */
.L_x_36:
[----:B------:R-:W0:Y:S01]  /*01b0*/  LDCU.64 UR6, c[0x0][0x358] ;  /* 0x00006b00ff0677ac */ /* 0x000e220008000a00 */
[----:B------:R-:W-:-:S05]  /*01c0*/  UMOV UR4, URZ ;  /* 0x000000ff00047c82 */ /* 0x000fca0008000000 */
.L_x_40:
[----:B------:R-:W1:Y:S01]  /*01d0*/  LDCU UR8, c[0x0][0x390] ;  /* 0x00007200ff0877ac */ /* 0x000e620008000800 */
[----:B------:R-:W-:Y:S01]  /*01e0*/  BSSY.RECONVERGENT B0, `(.L_x_37) ;  /* 0x0000011000007945 */ /* 0x000fe20003800200 */
[----:B------:R-:W2:Y:S01]  /*01f0*/  LDCU UR9, c[0x0][0x3a0] ;  /* 0x00007400ff0977ac */ /* 0x000ea20008000800 */
[----:B------:R-:W-:Y:S01]  /*0200*/  UIADD3 UR4, UPT, UPT, UR4, 0x1, URZ ;  /* 0x0000000104047890 */ /* 0x000fe2000fffe0ff */
[----:B-1----:R-:W-:-:S03]  /*0210*/  ISETP.GE.AND P0, PT, R0, UR8, PT ;  /* 0x0000000800007c0c */ /* 0x002fc6000bf06270 */
[----:B--2---:R-:W-:-:S10]  /*0220*/  UISETP.NE.AND UP0, UPT, UR4, UR9, UPT ;  /* 0x000000090400728c */ /* 0x004fd4000bf05270 */
[----:B---3--:R-:W-:Y:S05]  /*0230*/  @P0 BRA `(.L_x_38) ;  /* 0x00000000002c0947 */ /* 0x008fea0003800000 */
[----:B------:R-:W1:Y:S01]  /*0240*/  LDC.64 R10, c[0x0][0x380] ;  /* 0x0000e000ff0a7b82 */ /* 0x000e620000000a00 */
[----:B------:R-:W-:-:S07]  /*0250*/  IMAD.MOV.U32 R15, RZ, RZ, R0 ;  /* 0x000000ffff0f7224 */ /* 0x000fce00078e0000 */
[----:B------:R-:W2:Y:S02]  /*0260*/  LDC.64 R12, c[0x0][0x388] ;  /* 0x0000e200ff0c7b82 */ /* 0x000ea40000000a00 */
.L_x_39:
[----:B-1-3--:R-:W-:-:S05]  /*0270*/  IMAD.WIDE R4, R15, 0x8, R10 ;  /* 0x000000080f047825 */ /* 0x00afca00078e020a */
[----:B0-----:R-:W2:Y:S01]  /*0280*/  LDG.E.64 R6, desc[UR6][R4.64] ;  /* 0x0000000604067981 */ /* 0x001ea2000c1e1b00 */
[----:B------:R-:W-:-:S05]  /*0290*/  VIADD R15, R15, UR5 ;  /* 0x000000050f0f7c36 */ /* 0x000fca0008000000 */
[----:B------:R-:W-:Y:S01]  /*02a0*/  ISETP.GE.AND P0, PT, R15, UR8, PT ;  /* 0x000000080f007c0c */ /* 0x000fe2000bf06270 */
[----:B--2---:R-:W-:-:S08]  /*02b0*/  DFMA R8, R6, R2, R12 ;  /* 0x000000020608722b */ /* 0x004fd0000000000c */
[----:B------:R-:W-:-:S07]  /*02c0*/  DADD R8, R6, -R8 ;  /* 0x0000000006087229 */ /* 0x000fce0000000808 */
[----:B------:R3:W-:Y:S01]  /*02d0*/  STG.E.64 desc[UR6][R4.64], R8 ;  /* 0x0000000804007986 */ /* 0x0007e2000c101b06 */
[----:B------:R-:W-:Y:S05]  /*02e0*/  @!P0 BRA `(.L_x_39) ;  /* 0xfffffffc00e08947 */ /* 0x000fea000383ffff */
.L_x_38:
[----:B0-----:R-:W-:Y:S05]  /*02f0*/  BSYNC.RECONVERGENT B0 ;  /* 0x0000000000007941 */ /* 0x001fea0003800200 */
.L_x_37:
[----:B------:R-:W-:Y:S05]  /*0300*/  BRA.U UP0, `(.L_x_40) ;  /* 0xfffffffd00b07547 */ /* 0x000fea000b83ffff */
[----:B------:R-:W-:Y:S05]  /*0310*/  EXIT ;  /* 0x000000000000794d */ /* 0x000fea0003800000 */
        .weak           $__internal_2_$__cuda_sm20_div_rn_f64_full
        .type           $__internal_2_$__cuda_sm20_div_rn_f64_full,@function
        .size           $__internal_2_$__cuda_sm20_div_rn_f64_full,(.L_x_47 - $__internal_2_$__cuda_sm20_div_rn_f64_full)
$__internal_2_$__cuda_sm20_div_rn_f64_full:
[----:B------:R-:W0:Y:S01]  /*0320*/  LDC.64 R2, c[0x0][0x398] ;  /* 0x0000e600ff027b82 */ /* 0x000e220000000a00 */
[----:B------:R-:W-:Y:S02]  /*0330*/  IMAD.MOV.U32 R17, RZ, RZ, 0x40000000 ;  /* 0x40000000ff117424 */ /* 0x000fe400078e00ff */
[----:B------:R-:W-:Y:S02]  /*0340*/  IMAD.MOV.U32 R12, RZ, RZ, 0x1ca00000 ;  /* 0x1ca00000ff0c7424 */ /* 0x000fe400078e00ff */
[----:B------:R-:W-:Y:S01]  /*0350*/  VIADD R18, R17, 0xffffffff ;  /* 0xffffffff11127836 */ /* 0x000fe20000000000 */
[C---:B0-----:R-:W-:Y:S02]  /*0360*/  FSETP.GEU.AND P0, PT, |R3|.reuse, 1.469367938527859385e-39, PT ;  /* 0x001000000300780b */ /* 0x041fe40003f0e200 */
[C---:B------:R-:W-:Y:S02]  /*0370*/  LOP3.LUT R4, R3.reuse, 0x800fffff, RZ, 0xc0, !PT ;  /* 0x800fffff03047812 */ /* 0x040fe400078ec0ff */
[----:B------:R-:W-:-:S02]  /*0380*/  LOP3.LUT R7, R3, 0x7ff00000, RZ, 0xc0, !PT ;  /* 0x7ff0000003077812 */ /* 0x000fc400078ec0ff */
[----:B------:R-:W-:Y:S01]  /*0390*/  LOP3.LUT R5, R4, 0x3ff00000, RZ, 0xfc, !PT ;  /* 0x3ff0000004057812 */ /* 0x000fe200078efcff */
[----:B------:R-:W-:Y:S01]  /*03a0*/  IMAD.MOV.U32 R4, RZ, RZ, R2 ;  /* 0x000000ffff047224 */ /* 0x000fe200078e0002 */
[----:B------:R-:W-:Y:S01]  /*03b0*/  ISETP.LE.U32.AND P1, PT, R7, 0x40000000, PT ;  /* 0x400000000700780c */ /* 0x000fe20003f23070 */
[----:B------:R-:W-:-:S04]  /*03c0*/  IMAD.MOV.U32 R16, RZ, RZ, R7 ;  /* 0x000000ffff107224 */ /* 0x000fc800078e0007 */
[----:B------:R-:W0:Y:S02]  /*03d0*/  @!P0 LDC.64 R8, c[0x0][0x398] ;  /* 0x0000e600ff088b82 */ /* 0x000e240000000a00 */
[----:B0-----:R-:W-:Y:S01]  /*03e0*/  @!P0 DMUL R4, R8, 8.98846567431157953865e+307 ;  /* 0x7fe0000008048828 */ /* 0x001fe20000000000 */
[----:B------:R-:W-:-:S05]  /*03f0*/  IMAD.MOV.U32 R8, RZ, RZ, 0x1 ;  /* 0x00000001ff087424 */ /* 0x000fca00078e00ff */
[----:B------:R-:W0:Y:S04]  /*0400*/  MUFU.RCP64H R9, R5 ;  /* 0x0000000500097308 */ /* 0x000e280000001800 */
[----:B------:R-:W-:Y:S02]  /*0410*/  @!P0 LOP3.LUT R16, R5, 0x7ff00000, RZ, 0xc0, !PT ;  /* 0x7ff0000005108812 */ /* 0x000fe400078ec0ff */
[----:B------:R-:W-:-:S03]  /*0420*/  ISETP.GT.U32.AND P0, PT, R18, 0x7feffffe, PT ;  /* 0x7feffffe1200780c */ /* 0x000fc60003f04070 */
[----:B------:R-:W-:-:S05]  /*0430*/  VIADD R18, R16, 0xffffffff ;  /* 0xffffffff10127836 */ /* 0x000fca0000000000 */
[----:B------:R-:W-:Y:S01]  /*0440*/  ISETP.GT.U32.OR P0, PT, R18, 0x7feffffe, P0 ;  /* 0x7feffffe1200780c */ /* 0x000fe20000704470 */
[----:B0-----:R-:W-:-:S08]  /*0450*/  DFMA R10, R8, -R4, 1 ;  /* 0x3ff00000080a742b */ /* 0x001fd00000000804 */
[----:B------:R-:W-:-:S08]  /*0460*/  DFMA R10, R10, R10, R10 ;  /* 0x0000000a0a0a722b */ /* 0x000fd0000000000a */
[----:B------:R-:W-:-:S08]  /*0470*/  DFMA R10, R8, R10, R8 ;  /* 0x0000000a080a722b */ /* 0x000fd00000000008 */
[----:B------:R-:W-:-:S08]  /*0480*/  DFMA R8, R10, -R4, 1 ;  /* 0x3ff000000a08742b */ /* 0x000fd00000000804 */
[----:B------:R-:W-:Y:S01]  /*0490*/  DFMA R8, R10, R8, R10 ;  /* 0x000000080a08722b */ /* 0x000fe2000000000a */
[----:B------:R-:W-:Y:S01]  /*04a0*/  SEL R11, R12, 0x63400000, !P1 ;  /* 0x634000000c0b7807 */ /* 0x000fe20004800000 */
[----:B------:R-:W-:-:S06]  /*04b0*/  IMAD.MOV.U32 R10, RZ, RZ, RZ ;  /* 0x000000ffff0a7224 */ /* 0x000fcc00078e00ff */
[----:B------:R-:W-:-:S08]  /*04c0*/  DMUL R12, R8, R10 ;  /* 0x0000000a080c7228 */ /* 0x000fd00000000000 */
[----:B------:R-:W-:-:S08]  /*04d0*/  DFMA R14, R12, -R4, R10 ;  /* 0x800000040c0e722b */ /* 0x000fd0000000000a */
[----:B------:R-:W-:Y:S01]  /*04e0*/  DFMA R8, R8, R14, R12 ;  /* 0x0000000e0808722b */ /* 0x000fe2000000000c */
[----:B------:R-:W-:Y:S10]  /*04f0*/  @P0 BRA `(.L_x_41) ;  /* 0x0000000000680947 */ /* 0x000ff40003800000 */
[----:B------:R-:W-:Y:S02]  /*0500*/  IMAD.MOV R7, RZ, RZ, -R7 ;  /* 0x000000ffff077224 */ /* 0x000fe400078e0a07 */
[----:B------:R-:W-:Y:S02]  /*0510*/  IMAD.MOV.U32 R2, RZ, RZ, 0x40000000 ;  /* 0x40000000ff027424 */ /* 0x000fe400078e00ff */
[----:B------:R-:W-:-:S03]  /*0520*/  IMAD.MOV.U32 R14, RZ, RZ, RZ ;  /* 0x000000ffff0e7224 */ /* 0x000fc600078e00ff */
[----:B------:R-:W-:-:S04]  /*0530*/  VIADDMNMX R2, R7, R2, 0xb9600000, !PT ;  /* 0xb960000007027446 */ /* 0x000fc80007800102 */
[----:B------:R-:W-:-:S05]  /*0540*/  VIMNMX R7, PT, PT, R2, 0x46a00000, PT ;  /* 0x46a0000002077848 */ /* 0x000fca0003fe0100 */
[----:B------:R-:W-:-:S04]  /*0550*/  IMAD.IADD R7, R7, 0x1, -R11 ;  /* 0x0000000107077824 */ /* 0x000fc800078e0a0b */
        /* <DEDUP_REMOVED lines=11> */
[----:B------:R-:W-:Y:S01]  /*0610*/  IADD3 R7, PT, PT, -R7, -0x43300000, RZ ;  /* 0xbcd0000007077810 */ /* 0x000fe20007ffe1ff */
[----:B------:R-:W-:-:S06]  /*0620*/  IMAD.MOV.U32 R2, RZ, RZ, RZ ;  /* 0x000000ffff027224 */ /* 0x000fcc00078e00ff */
[----:B------:R-:W-:Y:S02]  /*0630*/  DFMA R2, R12, -R2, R8 ;  /* 0x800000020c02722b */ /* 0x000fe40000000008 */
[----:B------:R-:W-:-:S08]  /*0640*/  DMUL.RP R8, R8, R14 ;  /* 0x0000000e08087228 */ /* 0x000fd00000008000 */
[----:B------:R-:W-:Y:S02]  /*0650*/  FSETP.NEU.AND P0, PT, |R3|, R7, PT ;  /* 0x000000070300720b */ /* 0x000fe40003f0d200 */
[----:B------:R-:W-:Y:S02]  /*0660*/  LOP3.LUT R11, R9, R11, RZ, 0x3c, !PT ;  /* 0x0000000b090b7212 */ /* 0x000fe400078e3cff */
[----:B------:R-:W-:Y:S02]  /*0670*/  FSEL R12, R8, R12, !P0 ;  /* 0x0000000c080c7208 */ /* 0x000fe40004000000 */
[----:B------:R-:W-:Y:S01]  /*0680*/  FSEL R13, R11, R13, !P0 ;  /* 0x0000000d0b0d7208 */ /* 0x000fe20004000000 */
[----:B------:R-:W-:Y:S06]  /*0690*/  BRA `(.L_x_42) ;  /* 0x0000000000487947 */ /* 0x000fec0003800000 */
.L_x_41:
[----:B------:R-:W0:Y:S02]  /*06a0*/  LDC.64 R4, c[0x0][0x398] ;  /* 0x0000e600ff047b82 */ /* 0x000e240000000a00 */
[----:B0-----:R-:W-:-:S14]  /*06b0*/  DSETP.NAN.AND P0, PT, R4, R4, PT ;  /* 0x000000040400722a */ /* 0x001fdc0003f08000 */
[----:B------:R-:W-:Y:S05]  /*06c0*/  @P0 BRA `(.L_x_43) ;  /* 0x0000000000340947 */ /* 0x000fea0003800000 */
[----:B------:R-:W-:Y:S01]  /*06d0*/  ISETP.NE.AND P0, PT, R17, R16, PT ;  /* 0x000000101100720c */ /* 0x000fe20003f05270 */
[----:B------:R-:W-:Y:S02]  /*06e0*/  IMAD.MOV.U32 R12, RZ, RZ, 0x0 ;  /* 0x00000000ff0c7424 */ /* 0x000fe400078e00ff */
[----:B------:R-:W-:-:S10]  /*06f0*/  IMAD.MOV.U32 R13, RZ, RZ, -0x80000 ;  /* 0xfff80000ff0d7424 */ /* 0x000fd400078e00ff */
[----:B------:R-:W-:Y:S05]  /*0700*/  @!P0 BRA `(.L_x_42) ;  /* 0x00000000002c8947 */ /* 0x000fea0003800000 */
[----:B------:R-:W-:Y:S02]  /*0710*/  ISETP.NE.AND P0, PT, R17, 0x7ff00000, PT ;  /* 0x7ff000001100780c */ /* 0x000fe40003f05270 */
[----:B------:R-:W-:Y:S02]  /*0720*/  LOP3.LUT R3, R3, 0x40000000, RZ, 0x3c, !PT ;  /* 0x4000000003037812 */ /* 0x000fe400078e3cff */
[----:B------:R-:W-:Y:S02]  /*0730*/  ISETP.EQ.OR P0, PT, R16, RZ, !P0 ;  /* 0x000000ff1000720c */ /* 0x000fe40004702670 */
[----:B------:R-:W-:-:S11]  /*0740*/  LOP3.LUT R13, R3, 0x80000000, RZ, 0xc0, !PT ;  /* 0x80000000030d7812 */ /* 0x000fd600078ec0ff */
[----:B------:R-:W-:Y:S01]  /*0750*/  @P0 LOP3.LUT R2, R13, 0x7ff00000, RZ, 0xfc, !PT ;  /* 0x7ff000000d020812 */ /* 0x000fe200078efcff */
[----:B------:R-:W-:Y:S02]  /*0760*/  @!P0 IMAD.MOV.U32 R12, RZ, RZ, RZ ;  /* 0x000000ffff0c8224 */ /* 0x000fe400078e00ff */
[----:B------:R-:W-:Y:S02]  /*0770*/  @P0 IMAD.MOV.U32 R12, RZ, RZ, RZ ;  /* 0x000000ffff0c0224 */ /* 0x000fe400078e00ff */
[----:B------:R-:W-:Y:S01]  /*0780*/  @P0 IMAD.MOV.U32 R13, RZ, RZ, R2 ;  /* 0x000000ffff0d0224 */ /* 0x000fe200078e0002 */
[----:B------:R-:W-:Y:S06]  /*0790*/  BRA `(.L_x_42) ;  /* 0x0000000000087947 */ /* 0x000fec0003800000 */
.L_x_43:
[----:B------:R-:W-:Y:S01]  /*07a0*/  LOP3.LUT R13, R3, 0x80000, RZ, 0xfc, !PT ;  /* 0x00080000030d7812 */ /* 0x000fe200078efcff */
[----:B------:R-:W-:-:S07]  /*07b0*/  IMAD.MOV.U32 R12, RZ, RZ, R2 ;  /* 0x000000ffff0c7224 */ /* 0x000fce00078e0002 */
.L_x_42:
[----:B------:R-:W-:Y:S02]  /*07c0*/  IMAD.MOV.U32 R7, RZ, RZ, 0x0 ;  /* 0x00000000ff077424 */ /* 0x000fe400078e00ff */
[----:B------:R-:W-:Y:S02]  /*07d0*/  IMAD.MOV.U32 R2, RZ, RZ, R12 ;  /* 0x000000ffff027224 */ /* 0x000fe400078e000c */
[----:B------:R-:W-:Y:S01]  /*07e0*/  IMAD.MOV.U32 R3, RZ, RZ, R13 ;  /* 0x000000ffff037224 */ /* 0x000fe200078e000d */
[----:B------:R-:W-:Y:S06]  /*07f0*/  RET.REL.NODEC R6 `(synchrotron_radiation) ;  /* 0xfffffff806007950 */ /* 0x000fec0003c3ffff */
.L_x_44:
        /* <DEDUP_REMOVED lines=16> */
.L_x_47:


//--------------------- .nv.global.init           --------------------------
	.section	.nv.global.init,"aw",@progbits
	.align	4
.nv.global.init:
	.type		mrg32k3aM1SubSeq,@object
	.size		mrg32k3aM1SubSeq,(mrg32k3aM2SubSeq - mrg32k3aM1SubSeq)
mrg32k3aM1SubSeq:
        /*0000*/ 	.byte	0x0b, 0xcc, 0xee, 0x04, 0x73, 0x29, 0x8b, 0x6f, 0xf6, 0x53, 0x03, 0xf6, 0x23, 0xf6, 0xea, 0xda
        /* <DEDUP_REMOVED lines=125> */
	.type		mrg32k3aM2SubSeq,@object
	.size		mrg32k3aM2SubSeq,(mrg32k3aM1 - mrg32k3aM2SubSeq)
mrg32k3aM2SubSeq:
        /* <DEDUP_REMOVED lines=126> */
	.type		mrg32k3aM1,@object
	.size		mrg32k3aM1,(mrg32k3aM1Seq - mrg32k3aM1)
mrg32k3aM1:
        /* <DEDUP_REMOVED lines=144> */
	.type		mrg32k3aM1Seq,@object
	.size		mrg32k3aM1Seq,(mrg32k3aM2 - mrg32k3aM1Seq)
mrg32k3aM1Seq:
        /* <DEDUP_REMOVED lines=144> */
	.type		mrg32k3aM2,@object
	.size		mrg32k3aM2,(mrg32k3aM2Seq - mrg32k3aM2)
mrg32k3aM2:
        /* <DEDUP_REMOVED lines=144> */
	.type		mrg32k3aM2Seq,@object
	.size		mrg32k3aM2Seq,(precalc_xorwow_matrix - mrg32k3aM2Seq)
mrg32k3aM2Seq:
        /* <DEDUP_REMOVED lines=144> */
	.type		precalc_xorwow_matrix,@object
	.size		precalc_xorwow_matrix,(precalc_xorwow_offset_matrix - precalc_xorwow_matrix)
precalc_xorwow_matrix:
        /* <DEDUP_REMOVED lines=6400> */
	.type		precalc_xorwow_offset_matrix,@object
	.size		precalc_xorwow_offset_matrix,(.L_1 - precalc_xorwow_offset_matrix)
precalc_xorwow_offset_matrix:
        /* <DEDUP_REMOVED lines=6400> */
.L_1:


//--------------------- .nv.shared.reserved.0     --------------------------
	.section	.nv.shared.reserved.0,"aw",@nobits
	.weak		__nv_reservedSMEM_offset_0_alias
	.size		__nv_reservedSMEM_offset_0_alias, 0, 64
	.other		__nv_reservedSMEM_offset_0_alias,@"STO_CUDA_RESERVED_SHARED STV_DEFAULT"
__nv_reservedSMEM_offset_0_alias:
	.zero		0
	.zero		64


//--------------------- .nv.constant0.synchrotron_radiation_full --------------------------
	.section	.nv.constant0.synchrotron_radiation_full,"a",@progbits
	.sectionflags	@""
	.align	4
.nv.constant0.synchrotron_radiation_full:
	.zero		948


//--------------------- .nv.constant0.synchrotron_radiation --------------------------
	.section	.nv.constant0.synchrotron_radiation,"a",@progbits
	.sectionflags	@""
	.align	4
.nv.constant0.synchrotron_radiation:
	.zero		932


//--------------------- SYMBOLS --------------------------

	.type		.nv.reservedSmem.offset0,@object
	.size		.nv.reservedSmem.offset0,0x4
